	.target	sm_90a

	.elftype	@"ET_EXEC"


//--------------------- .note.nv.tkinfo           --------------------------
	.section	.note.nv.tkinfo,"",@"SHT_NOTE"
	.sectionflags	@"SHF_NOTE_NV_TKINFO"
	.tkinfo
        /*0018*/ 	.word	0x00000002
        /*0030*/ 	.string	""
        /*0030*/ 	.string	"ptxas"
        /*0030*/ 	.string	"Cuda compilation tools, release 13.0, V13.0.88"
        /*0030*/ 	.string	"Build cuda_13.0.r13.0/compiler.36424714_0"
        /*0030*/ 	.string	"-v  -suppress-debug-info  -lineinfo  -arch sm_90a "



//--------------------- .note.nv.cuinfo           --------------------------
	.section	.note.nv.cuinfo,"",@"SHT_NOTE"
	.sectionflags	@"SHF_NOTE_NV_CUINFO"
        /*0018*/ 	.short	0x0002
        /*001a*/ 	.short	0x005a
        /*001c*/ 	.short	0x0082
	.zero		2


//--------------------- .nv.info                  --------------------------
	.section	.nv.info,"",@"SHT_CUDA_INFO"
	.align	4


	//----- nvinfo : EIATTR_REGCOUNT
	.align		4
        /*0000*/ 	.byte	0x04, 0x2f
        /*0002*/ 	.short	(.L_1 - .L_0)
	.align		4
.L_0:
        /*0004*/ 	.word	index@(gluon_wgmma)
        /*0008*/ 	.word	0x0000009a


	//----- nvinfo : EIATTR_FRAME_SIZE
	.align		4
.L_1:
        /*000c*/ 	.byte	0x04, 0x11
        /*000e*/ 	.short	(.L_3 - .L_2)
	.align		4
.L_2:
        /*0010*/ 	.word	index@(gluon_wgmma)
        /*0014*/ 	.word	0x00000000


	//----- nvinfo : EIATTR_MIN_STACK_SIZE
	.align		4
.L_3:
        /*0018*/ 	.byte	0x04, 0x12
        /*001a*/ 	.short	(.L_5 - .L_4)
	.align		4
.L_4:
        /*001c*/ 	.word	index@(gluon_wgmma)
        /*0020*/ 	.word	0x00000000
.L_5:


//--------------------- .nv.compat                --------------------------
	.section	.nv.compat,"",@"SHT_CUDA_COMPAT_INFO"
	.align	4
        /*0000*/ 	.byte	0x02, 0x09, 0x01, 0x00, 0x02, 0x02, 0x04, 0x00, 0x02, 0x05, 0x05, 0x00, 0x03, 0x07, 0x01, 0x01
        /*0010*/ 	.byte	0x02, 0x03, 0x03, 0x00, 0x02, 0x06, 0x01, 0x00, 0x04, 0x0b, 0x08, 0x00, 0x00, 0x00, 0x00, 0x00
        /*0020*/ 	.byte	0x00, 0x00, 0x00, 0x00


//--------------------- .nv.info.gluon_wgmma      --------------------------
	.section	.nv.info.gluon_wgmma,"",@"SHT_CUDA_INFO"
	.sectionflags	@""
	.align	4


	//----- nvinfo : EIATTR_CUDA_API_VERSION
	.align		4
        /*0000*/ 	.byte	0x04, 0x37
        /*0002*/ 	.short	(.L_7 - .L_6)
.L_6:
        /*0004*/ 	.word	0x00000082


	//----- nvinfo : EIATTR_KPARAM_INFO
	.align		4
.L_7:
        /*0008*/ 	.byte	0x04, 0x17
        /*000a*/ 	.short	(.L_9 - .L_8)
.L_8:
        /*000c*/ 	.word	0x00000000
        /*0010*/ 	.short	0x000a
        /*0012*/ 	.short	0x0048
        /*0014*/ 	.byte	0x00, 0xf4, 0x21, 0x00


	//----- nvinfo : EIATTR_KPARAM_INFO
	.align		4
.L_9:
        /*0018*/ 	.byte	0x04, 0x17
        /*001a*/ 	.short	(.L_11 - .L_10)
.L_10:
        /*001c*/ 	.word	0x00000000
        /*0020*/ 	.short	0x0009
        /*0022*/ 	.short	0x0040
        /*0024*/ 	.byte	0x00, 0xf4, 0x21, 0x00


	//----- nvinfo : EIATTR_KPARAM_INFO
	.align		4
.L_11:
        /*0028*/ 	.byte	0x04, 0x17
        /*002a*/ 	.short	(.L_13 - .L_12)
.L_12:
        /*002c*/ 	.word	0x00000000
        /*0030*/ 	.short	0x0008
        /*0032*/ 	.short	0x0038
        /*0034*/ 	.byte	0x00, 0xf0, 0x21, 0x00


	//----- nvinfo : EIATTR_KPARAM_INFO
	.align		4
.L_13:
        /*0038*/ 	.byte	0x04, 0x17
        /*003a*/ 	.short	(.L_15 - .L_14)
.L_14:
        /*003c*/ 	.word	0x00000000
        /*0040*/ 	.short	0x0007
        /*0042*/ 	.short	0x0030
        /*0044*/ 	.byte	0x00, 0xf0, 0x21, 0x00


	//----- nvinfo : EIATTR_KPARAM_INFO
	.align		4
.L_15:
        /*0048*/ 	.byte	0x04, 0x17
        /*004a*/ 	.short	(.L_17 - .L_16)
.L_16:
        /*004c*/ 	.word	0x00000000
        /*0050*/ 	.short	0x0006
        /*0052*/ 	.short	0x0028
        /*0054*/ 	.byte	0x00, 0xf0, 0x21, 0x00


	//----- nvinfo : EIATTR_KPARAM_INFO
	.align		4
.L_17:
        /*0058*/ 	.byte	0x04, 0x17
        /*005a*/ 	.short	(.L_19 - .L_18)
.L_18:
        /*005c*/ 	.word	0x00000000
        /*0060*/ 	.short	0x0005
        /*0062*/ 	.short	0x0020
        /*0064*/ 	.byte	0x00, 0xf0, 0x11, 0x00


	//----- nvinfo : EIATTR_KPARAM_INFO
	.align		4
.L_19:
        /*0068*/ 	.byte	0x04, 0x17
        /*006a*/ 	.short	(.L_21 - .L_20)
.L_20:
        /*006c*/ 	.word	0x00000000
        /*0070*/ 	.short	0x0004
        /*0072*/ 	.short	0x001c
        /*0074*/ 	.byte	0x00, 0xf0, 0x11, 0x00


	//----- nvinfo : EIATTR_KPARAM_INFO
	.align		4
.L_21:
        /*0078*/ 	.byte	0x04, 0x17
        /*007a*/ 	.short	(.L_23 - .L_22)
.L_22:
        /*007c*/ 	.word	0x00000000
        /*0080*/ 	.short	0x0003
        /*0082*/ 	.short	0x0018
        /*0084*/ 	.byte	0x00, 0xf0, 0x11, 0x00


	//----- nvinfo : EIATTR_KPARAM_INFO
	.align		4
.L_23:
        /*0088*/ 	.byte	0x04, 0x17
        /*008a*/ 	.short	(.L_25 - .L_24)
.L_24:
        /*008c*/ 	.word	0x00000000
        /*0090*/ 	.short	0x0002
        /*0092*/ 	.short	0x0010
        /*0094*/ 	.byte	0x00, 0xf4, 0x21, 0x00


	//----- nvinfo : EIATTR_KPARAM_INFO
	.align		4
.L_25:
        /*0098*/ 	.byte	0x04, 0x17
        /*009a*/ 	.short	(.L_27 - .L_26)
.L_26:
        /*009c*/ 	.word	0x00000000
        /*00a0*/ 	.short	0x0001
        /*00a2*/ 	.short	0x0008
        /*00a4*/ 	.byte	0x00, 0xf4, 0x21, 0x00


	//----- nvinfo : EIATTR_KPARAM_INFO
	.align		4
.L_27:
        /*00a8*/ 	.byte	0x04, 0x17
        /*00aa*/ 	.short	(.L_29 - .L_28)
.L_28:
        /*00ac*/ 	.word	0x00000000
        /*00b0*/ 	.short	0x0000
        /*00b2*/ 	.short	0x0000
        /*00b4*/ 	.byte	0x00, 0xf4, 0x21, 0x00


	//----- nvinfo : EIATTR_SPARSE_MMA_MASK
	.align		4
.L_29:
        /*00b8*/ 	.byte	0x03, 0x50
        /*00ba*/ 	.short	0x0000


	//----- nvinfo : EIATTR_MAXREG_COUNT
	.align		4
        /*00bc*/ 	.byte	0x03, 0x1b
        /*00be*/ 	.short	0x00ff


	//----- nvinfo : EIATTR_NUM_BARRIERS
	.align		4
        /*00c0*/ 	.byte	0x02, 0x4c
        /*00c2*/ 	.byte	0x01
	.zero		1


	//----- nvinfo : EIATTR_MERCURY_ISA_VERSION
	.align		4
        /*00c4*/ 	.byte	0x03, 0x5f
        /*00c6*/ 	.short	0x0101


	//----- nvinfo : EIATTR_INT_WARP_WIDE_INSTR_OFFSETS
	.align		4
        /*00c8*/ 	.byte	0x04, 0x31
        /*00ca*/ 	.short	(.L_31 - .L_30)


	//   ....[0]....
.L_30:
        /*00cc*/ 	.word	0x00001570


	//   ....[1]....
        /*00d0*/ 	.word	0x00001590


	//   ....[2]....
        /*00d4*/ 	.word	0x00001640


	//   ....[3]....
        /*00d8*/ 	.word	0x00001c10


	//   ....[4]....
        /*00dc*/ 	.word	0x00001c20


	//   ....[5]....
        /*00e0*/ 	.word	0x00001ca0


	//   ....[6]....
        /*00e4*/ 	.word	0x00001cb0


	//   ....[7]....
        /*00e8*/ 	.word	0x000021d0


	//   ....[8]....
        /*00ec*/ 	.word	0x00002210


	//----- nvinfo : EIATTR_COOP_GROUP_MASK_REGIDS
	.align		4
.L_31:
        /*00f0*/ 	.byte	0x04, 0x29
        /*00f2*/ 	.short	(.L_33 - .L_32)


	//   ....[0]....
.L_32:
        /*00f4*/ 	.word	0xffffffff


	//   ....[1]....
        /*00f8*/ 	.word	0xffffffff


	//   ....[2]....
        /*00fc*/ 	.word	0xffffffff


	//----- nvinfo : EIATTR_COOP_GROUP_INSTR_OFFSETS
	.align		4
.L_33:
        /*0100*/ 	.byte	0x04, 0x28
        /*0102*/ 	.short	(.L_35 - .L_34)


	//   ....[0]....
.L_34:
        /*0104*/ 	.word	0x00000140


	//   ....[1]....
        /*0108*/ 	.word	0x000006e0


	//   ....[2]....
        /*010c*/ 	.word	0x00000cb0


	//----- nvinfo : EIATTR_MBARRIER_INSTR_OFFSETS
	.align		4
.L_35:
        /*0110*/ 	.byte	0x04, 0x39
        /*0112*/ 	.short	(.L_37 - .L_36)


	//   ....[0]....
.L_36:
        /*0114*/ 	.word	0x000016c0
        /*0118*/ 	.word	0x000000ff
        /*011c*/ 	.word	0x00014000
        /*0120*/ 	.short	0x0100
        /*0122*/ 	.byte	0x14
	.zero		1


	//   ....[1]....
        /*0124*/ 	.word	0x000016e0
        /*0128*/ 	.word	0x000000ff
        /*012c*/ 	.word	0x00014008
        /*0130*/ 	.short	0x0100
        /*0132*/ 	.byte	0x14
	.zero		1


	//   ....[2]....
        /*0134*/ 	.word	0x00001d70
        /*0138*/ 	.word	0x000000ff
        /*013c*/ 	.word	0x00014000
        /*0140*/ 	.short	0x010a
        /*0142*/ 	.byte	0x1e
	.zero		1


	//   ....[3]....
        /*0144*/ 	.word	0x00002080
        /*0148*/ 	.word	0x000000ff
        /*014c*/ 	.word	0x00014000
        /*0150*/ 	.short	0x0108
        /*0152*/ 	.byte	0x14
	.zero		1


	//   ....[4]....
        /*0154*/ 	.word	0x00002160
        /*0158*/ 	.word	0x000000ff
        /*015c*/ 	.word	0x00014008
        /*0160*/ 	.short	0x0108
        /*0162*/ 	.byte	0x14
	.zero		1


	//   ....[5]....
        /*0164*/ 	.word	0x000029c0
        /*0168*/ 	.word	0x000000ff
        /*016c*/ 	.word	0x00014000
        /*0170*/ 	.short	0x010a
        /*0172*/ 	.byte	0x1e
	.zero		1


	//----- nvinfo : EIATTR_NUM_MBARRIERS
	.align		4
.L_37:
        /*0174*/ 	.byte	0x03, 0x38
        /*0176*/ 	.short	0x0002


	//----- nvinfo : EIATTR_EXIT_INSTR_OFFSETS
	.align		4
        /*0178*/ 	.byte	0x04, 0x1c
        /*017a*/ 	.short	(.L_39 - .L_38)


	//   ....[0]....
.L_38:
        /*017c*/ 	.word	0x000029b0


	//----- nvinfo : EIATTR_REQNTID
	.align		4
.L_39:
        /*0180*/ 	.byte	0x04, 0x10
        /*0182*/ 	.short	(.L_41 - .L_40)
.L_40:
        /*0184*/ 	.word	0x00000080
        /*0188*/ 	.word	0x00000001
        /*018c*/ 	.word	0x00000001


	//----- nvinfo : EIATTR_CRS_STACK_SIZE
	.align		4
.L_41:
        /*0190*/ 	.byte	0x04, 0x1e
        /*0192*/ 	.short	(.L_43 - .L_42)
.L_42:
        /*0194*/ 	.word	0x00000000


	//----- nvinfo : EIATTR_CBANK_PARAM_SIZE
	.align		4
.L_43:
        /*0198*/ 	.byte	0x03, 0x19
        /*019a*/ 	.short	0x0050


	//----- nvinfo : EIATTR_PARAM_CBANK
	.align		4
        /*019c*/ 	.byte	0x04, 0x0a
        /*019e*/ 	.short	(.L_45 - .L_44)
	.align		4
.L_44:
        /*01a0*/ 	.word	index@(.nv.constant0.gluon_wgmma)
        /*01a4*/ 	.short	0x0210
        /*01a6*/ 	.short	0x0050


	//----- nvinfo : EIATTR_SW_WAR
	.align		4
.L_45:
        /*01a8*/ 	.byte	0x04, 0x36
        /*01aa*/ 	.short	(.L_47 - .L_46)
.L_46:
        /*01ac*/ 	.word	0x00000008
.L_47:


//--------------------- .nv.callgraph             --------------------------
	.section	.nv.callgraph,"",@"SHT_CUDA_CALLGRAPH"
	.align	4
	.sectionentsize	8
	.align		4
        /*0000*/ 	.word	0x00000000
	.align		4
        /*0004*/ 	.word	0xffffffff
	.align		4
        /*0008*/ 	.word	0x00000000
	.align		4
        /*000c*/ 	.word	0xfffffffe
	.align		4
        /*0010*/ 	.word	0x00000000
	.align		4
        /*0014*/ 	.word	0xfffffffd
	.align		4
        /*0018*/ 	.word	0x00000000
	.align		4
        /*001c*/ 	.word	0xfffffffc


//--------------------- .text.gluon_wgmma         --------------------------
	.section	.text.gluon_wgmma,"ax",@progbits
	.align	128
        .global         gluon_wgmma
        .type           gluon_wgmma,@function
        .size           gluon_wgmma,(.L_x_53 - gluon_wgmma)
        .other          gluon_wgmma,@"STO_CUDA_ENTRY STV_DEFAULT"
gluon_wgmma:
.text.gluon_wgmma:
[----:B------:R-:W-:Y:S01]  /*0000*/  LDC R1, c[0x0][0x28] ;  /* 0x00000a00ff017b82 */ /* 0x000fe20000000800 */
[----:B------:R-:W1:Y:S07]  /*0010*/  S2R R0, SR_TID.X ;  /* 0x0000000000007919 */ /* 0x000e6e0000002100 */
[----:B------:R-:W2:Y:S01]  /*0020*/  S2UR UR4, SR_CgaCtaId ;  /* 0x00000000000479c3 */ /* 0x000ea20000008800 */
[----:B------:R-:W-:Y:S01]  /*0030*/  UMOV UR20, 0x400 ;  /* 0x0000040000147882 */ /* 0x000fe20000000000 */
[----:B------:R-:W-:Y:S01]  /*0040*/  ULDC UR6, c[0x0][0xc] ;  /* 0x0000030000067ab9 */ /* 0x000fe20000000800 */
[----:B------:R-:W-:Y:S01]  /*0050*/  ULDC.64 UR26, c[0x0][0x250] ;  /* 0x00009400001a7ab9 */ /* 0x000fe20000000a00 */
[----:B------:R-:W-:Y:S04]  /*0060*/  BSSY B0, `(.L_x_0) ;  /* 0x000001e000007945 */ /* 0x000fe80003800000 */
[----:B------:R-:W3:Y:S08]  /*0070*/  LDC R12, c[0x0][0x230] ;  /* 0x00008c00ff0c7b82 */ /* 0x000ef00000000800 */
[----:B------:R-:W-:Y:S08]  /*0080*/  S2UR UR32, SR_CTAID.Y ;  /* 0x00000000002079c3 */ /* 0x000ff00000002600 */
[----:B------:R-:W4:Y:S01]  /*0090*/  S2UR UR5, SR_CTAID.Z ;  /* 0x00000000000579c3 */ /* 0x000f220000002700 */
[----:B--2---:R-:W-:-:S03]  /*00a0*/  ULEA UR20, UR4, UR20, 0x18 ;  /* 0x0000001404147291 */ /* 0x004fc6000f8ec03f */
[----:B------:R-:W-:Y:S01]  /*00b0*/  ULDC UR4, c[0x0][0x10] ;  /* 0x0000040000047ab9 */ /* 0x000fe20000000800 */
[----:B-1----:R-:W-:-:S03]  /*00c0*/  LOP3.LUT R7, R0, 0x7f, RZ, 0xc0, !PT ;  /* 0x0000007f00077812 */ /* 0x002fc600078ec0ff */
[----:B------:R-:W1:Y:S01]  /*00d0*/  S2UR UR21, SR_CTAID.X ;  /* 0x00000000001579c3 */ /* 0x000e620000002500 */
[----:B---3--:R-:W-:Y:S01]  /*00e0*/  VIADD R5, R12, 0xffffffff ;  /* 0xffffffff0c057836 */ /* 0x008fe20000000000 */
[C---:B------:R-:W-:Y:S02]  /*00f0*/  ISETP.GE.U32.AND P0, PT, R7.reuse, 0x20, PT ;  /* 0x000000200700780c */ /* 0x040fe40003f06070 */
[C---:B------:R-:W-:Y:S02]  /*0100*/  ISETP.NE.U32.AND P2, PT, R7.reuse, RZ, PT ;  /* 0x000000ff0700720c */ /* 0x040fe40003f45070 */
[----:B------:R-:W-:Y:S02]  /*0110*/  LEA R4, R7, UR20, 0x2 ;  /* 0x0000001407047c11 */ /* 0x000fe4000f8e10ff */
[----:B------:R-:W2:Y:S07]  /*0120*/  LDC R6, c[0x0][0x228] ;  /* 0x00008a00ff067b82 */ /* 0x000eae0000000800 */
[----:B------:R3:W-:Y:S01]  /*0130*/  @!P0 STS [R4], RZ ;  /* 0x000000ff04008388 */ /* 0x0007e20000000800 */
[----:B------:R-:W-:-:S03]  /*0140*/  NOP ;  /* 0x0000000000007918 */ /* 0x000fc60000000000 */
[----:B------:R3:W-:Y:S01]  /*0150*/  @!P2 STS [UR20+0x20], R5 ;  /* 0x00002005ff00a988 */ /* 0x0007e20008000814 */
[----:B----4-:R-:W-:-:S04]  /*0160*/  UIMAD UR4, UR5, UR4, UR32 ;  /* 0x00000004050472a4 */ /* 0x010fc8000f8e0220 */
[----:B-1----:R-:W-:-:S04]  /*0170*/  UIMAD UR4, UR4, UR6, UR21 ;  /* 0x00000006040472a4 */ /* 0x002fc8000f8e0215 */
[----:B------:R-:W-:Y:S01]  /*0180*/  UIMAD UR5, UR4, 0x180, URZ ;  /* 0x00000180040578a4 */ /* 0x000fe2000f8e023f */
[----:B--2---:R-:W-:Y:S02]  /*0190*/  VIADD R6, R6, 0xffffffff ;  /* 0xffffffff06067836 */ /* 0x004fe40000000000 */
[----:B------:R-:W-:Y:S01]  /*01a0*/  UMOV UR4, URZ ;  /* 0x0000003f00047c82 */ /* 0x000fe20008000000 */
[----:B------:R-:W-:-:S04]  /*01b0*/  UIADD3 UR22, UP0, UR5, UR26, URZ ;  /* 0x0000001a05167290 */ /* 0x000fc8000ff1e03f */
[----:B------:R-:W-:Y:S01]  /*01c0*/  ULEA.HI.X.SX32 UR23, UR5, UR27, 0x1, UP0 ;  /* 0x0000001b05177291 */ /* 0x000fe200080f0e3f */
[----:B---3--:R-:W-:Y:S11]  /*01d0*/  @P2 BRA `(.L_x_1) ;  /* 0x0000000000182947 */ /* 0x008ff60003800000 */
[----:B------:R-:W1:Y:S01]  /*01e0*/  LDS R2, [UR20+0x8] ;  /* 0x00000814ff027984 */ /* 0x000e620008000800 */
[----:B------:R-:W2:Y:S01]  /*01f0*/  LDC.64 R8, c[0x0][0x210] ;  /* 0x00008400ff087b82 */ /* 0x000ea20000000a00 */
[----:B------:R-:W-:Y:S02]  /*0200*/  IMAD.MOV.U32 R3, RZ, RZ, 0x70 ;  /* 0x00000070ff037424 */ /* 0x000fe400078e00ff */
[----:B--2---:R2:W-:Y:S03]  /*0210*/  STS.64 [UR20], R8 ;  /* 0x00000008ff007988 */ /* 0x0045e60008000a14 */
[----:B-1----:R-:W-:-:S05]  /*0220*/  LOP3.LUT R2, R2, 0x10, R3, 0xd8, !PT ;  /* 0x0000001002027812 */ /* 0x002fca00078ed803 */
[----:B------:R2:W-:Y:S02]  /*0230*/  STS [UR20+0x8], R2 ;  /* 0x00000802ff007988 */ /* 0x0005e40008000814 */
.L_x_1:
[----:B------:R-:W-:Y:S05]  /*0240*/  BSYNC B0 ;  /* 0x0000000000007941 */ /* 0x000fea0003800000 */
.L_x_0:
[----:B------:R-:W-:Y:S04]  /*0250*/  BSSY B0, `(.L_x_2) ;  /* 0x000000a000007945 */ /* 0x000fe80003800000 */
[----:B------:R-:W-:Y:S05]  /*0260*/  @P2 BRA `(.L_x_3) ;  /* 0x0000000000202947 */ /* 0x000fea0003800000 */
[----:B--2---:R-:W1:Y:S01]  /*0270*/  LDS R2, [UR20+0x34] ;  /* 0x00003414ff027984 */ /* 0x004e620008000800 */
[----:B------:R-:W-:Y:S02]  /*0280*/  IMAD.MOV.U32 R3, RZ, RZ, 0x7f000000 ;  /* 0x7f000000ff037424 */ /* 0x000fe400078e00ff */
[----:B------:R-:W-:Y:S01]  /*0290*/  @!P2 IMAD.MOV.U32 R8, RZ, RZ, 0x3f ;  /* 0x0000003fff08a424 */ /* 0x000fe200078e00ff */
[----:B------:R-:W2:Y:S02]  /*02a0*/  @!P2 LDS R9, [UR20+0x38] ;  /* 0x00003814ff09a984 */ /* 0x000ea40008000800 */
[----:B-1----:R-:W-:Y:S02]  /*02b0*/  LOP3.LUT R2, R2, 0xff000000, R3, 0xb8, !PT ;  /* 0xff00000002027812 */ /* 0x002fe400078eb803 */
[----:B--2---:R-:W-:-:S03]  /*02c0*/  @!P2 LOP3.LUT R3, R9, 0xff, R8, 0xb8, !PT ;  /* 0x000000ff0903a812 */ /* 0x004fc600078eb808 */
[----:B------:R1:W-:Y:S04]  /*02d0*/  STS [UR20+0x34], R2 ;  /* 0x00003402ff007988 */ /* 0x0003e80008000814 */
[----:B------:R1:W-:Y:S02]  /*02e0*/  @!P2 STS [UR20+0x38], R3 ;  /* 0x00003803ff00a988 */ /* 0x0003e40008000814 */
.L_x_3:
[----:B------:R-:W-:Y:S05]  /*02f0*/  BSYNC B0 ;  /* 0x0000000000007941 */ /* 0x000fea0003800000 */
.L_x_2:
[----:B------:R-:W-:Y:S04]  /*0300*/  BSSY B0, `(.L_x_4) ;  /* 0x000000a000007945 */ /* 0x000fe80003800000 */
[----:B------:R-:W-:Y:S05]  /*0310*/  @P2 BRA `(.L_x_5) ;  /* 0x0000000000202947 */ /* 0x000fea0003800000 */
[----:B-12---:R-:W1:Y:S01]  /*0320*/  LDS R2, [UR20+0x1c] ;  /* 0x00001c14ff027984 */ /* 0x006e620008000800 */
[----:B------:R-:W2:Y:S03]  /*0330*/  LDC.64 R10, c[0x0][0x238] ;  /* 0x00008e00ff0a7b82 */ /* 0x000ea60000000a00 */
[----:B------:R3:W-:Y:S01]  /*0340*/  STS [UR20+0x24], R6 ;  /* 0x00002406ff007988 */ /* 0x0007e20008000814 */
[--C-:B--2---:R-:W-:Y:S02]  /*0350*/  SHF.R.U32.HI R9, RZ, 0x4, R11.reuse ;  /* 0x00000004ff097819 */ /* 0x104fe4000001160b */
[----:B------:R-:W-:-:S05]  /*0360*/  SHF.R.U64 R3, R10, 0x4, R11 ;  /* 0x000000040a037819 */ /* 0x000fca000000120b */
[----:B------:R3:W-:Y:S01]  /*0370*/  STS [UR20+0xc], R3 ;  /* 0x00000c03ff007988 */ /* 0x0007e20008000814 */
[----:B-1----:R-:W-:-:S05]  /*0380*/  LOP3.LUT R2, R2, 0xf, R9, 0xb8, !PT ;  /* 0x0000000f02027812 */ /* 0x002fca00078eb809 */
[----:B------:R3:W-:Y:S02]  /*0390*/  STS [UR20+0x1c], R2 ;  /* 0x00001c02ff007988 */ /* 0x0007e40008000814 */
.L_x_5:
[----:B------:R-:W-:Y:S05]  /*03a0*/  BSYNC B0 ;  /* 0x0000000000007941 */ /* 0x000fea0003800000 */
.L_x_4:
[----:B------:R-:W-:Y:S04]  /*03b0*/  BSSY B1, `(.L_x_6) ;  /* 0x000001d000017945 */ /* 0x000fe80003800000 */
[----:B------:R-:W-:Y:S04]  /*03c0*/  BSSY B0, `(.L_x_7) ;  /* 0x0000018000007945 */ /* 0x000fe80003800000 */
[----:B------:R-:W-:Y:S05]  /*03d0*/  @P2 BRA `(.L_x_8) ;  /* 0x00000000001c2947 */ /* 0x000fea0003800000 */
[----:B-123--:R-:W1:Y:S02]  /*03e0*/  LDS R2, [UR20+0x34] ;  /* 0x00003414ff027984 */ /* 0x00ee640008000800 */
[----:B-1----:R-:W-:-:S05]  /*03f0*/  LOP3.LUT R2, R2, 0x7, RZ, 0xb8, !PT ;  /* 0x0000000702027812 */ /* 0x002fca00078eb8ff */
[----:B------:R1:W-:Y:S01]  /*0400*/  STS [UR20+0x34], R2 ;  /* 0x00003402ff007988 */ /* 0x0003e20008000814 */
[----:B------:R-:W-:Y:S05]  /*0410*/  @P2 BRA `(.L_x_9) ;  /* 0x00000000001c2947 */ /* 0x000fea0003800000 */
[----:B-1----:R-:W1:Y:S02]  /*0420*/  LDS R2, [UR20+0x34] ;  /* 0x00003414ff027984 */ /* 0x002e640008000800 */
[----:B-1----:R-:W-:-:S05]  /*0430*/  LOP3.LUT R2, R2, 0x38, RZ, 0xb8, !PT ;  /* 0x0000003802027812 */ /* 0x002fca00078eb8ff */
[----:B------:R4:W-:Y:S02]  /*0440*/  STS [UR20+0x34], R2 ;  /* 0x00003402ff007988 */ /* 0x0009e40008000814 */
.L_x_8:
[----:B------:R-:W-:Y:S05]  /*0450*/  @P2 BRA `(.L_x_10) ;  /* 0x00000000001c2947 */ /* 0x000fea0003800000 */
[----:B-1234-:R-:W1:Y:S02]  /*0460*/  LDS R2, [UR20+0x8] ;  /* 0x00000814ff027984 */ /* 0x01ee640008000800 */
[----:B-1----:R-:W-:-:S05]  /*0470*/  LOP3.LUT R2, R2, 0x780, RZ, 0xb8, !PT ;  /* 0x0000078002027812 */ /* 0x002fca00078eb8ff */
[----:B------:R2:W-:Y:S02]  /*0480*/  STS [UR20+0x8], R2 ;  /* 0x00000802ff007988 */ /* 0x0005e40008000814 */
.L_x_9:
[----:B------:R-:W-:Y:S05]  /*0490*/  @P2 BRA `(.L_x_11) ;  /* 0x0000000000282947 */ /* 0x000fea0003800000 */
[----:B-12---:R-:W1:Y:S02]  /*04a0*/  LDS R2, [UR20+0x8] ;  /* 0x00000814ff027984 */ /* 0x006e640008000800 */
[----:B-1----:R-:W-:-:S05]  /*04b0*/  LOP3.LUT R2, R2, 0x1800, RZ, 0xb8, !PT ;  /* 0x0000180002027812 */ /* 0x002fca00078eb8ff */
[----:B------:R5:W-:Y:S02]  /*04c0*/  STS [UR20+0x8], R2 ;  /* 0x00000802ff007988 */ /* 0x000be40008000814 */
.L_x_10:
[----:B------:R-:W-:Y:S05]  /*04d0*/  @P2 BREAK B0 ;  /* 0x0000000000002942 */ /* 0x000fea0003800000 */
[----:B------:R-:W-:Y:S05]  /*04e0*/  @P2 BRA `(.L_x_12) ;  /* 0x0000000000242947 */ /* 0x000fea0003800000 */
[----:B-1-3--:R-:W1:Y:S01]  /*04f0*/  LDS R3, [UR20+0x8] ;  /* 0x00000814ff037984 */ /* 0x00ae620008000800 */
[----:B--2-45:R-:W-:-:S05]  /*0500*/  IMAD.MOV.U32 R2, RZ, RZ, 0x6000 ;  /* 0x00006000ff027424 */ /* 0x034fca00078e00ff */
[----:B-1----:R-:W-:-:S04]  /*0510*/  LOP3.LUT R2, R3, 0x6000, R2, 0xd8, !PT ;  /* 0x0000600003027812 */ /* 0x002fc800078ed802 */
[----:B------:R-:W-:-:S05]  /*0520*/  LOP3.LUT R2, R2, 0x400000, RZ, 0xb8, !PT ;  /* 0x0040000002027812 */ /* 0x000fca00078eb8ff */
[----:B------:R3:W-:Y:S02]  /*0530*/  STS [UR20+0x8], R2 ;  /* 0x00000802ff007988 */ /* 0x0007e40008000814 */
.L_x_11:
[----:B------:R-:W-:Y:S05]  /*0540*/  BSYNC B0 ;  /* 0x0000000000007941 */ /* 0x000fea0003800000 */
.L_x_7:
[----:B-123--:R-:W1:Y:S02]  /*0550*/  @!P2 LDS R2, [UR20+0x8] ;  /* 0x00000814ff02a984 */ /* 0x00ee640008000800 */
[----:B-1----:R-:W-:-:S05]  /*0560*/  @!P2 LOP3.LUT R2, R2, 0x8000, RZ, 0xb8, !PT ;  /* 0x000080000202a812 */ /* 0x002fca00078eb8ff */
[----:B------:R1:W-:Y:S02]  /*0570*/  @!P2 STS [UR20+0x8], R2 ;  /* 0x00000802ff00a988 */ /* 0x0003e40008000814 */
.L_x_12:
[----:B------:R-:W-:Y:S05]  /*0580*/  BSYNC B1 ;  /* 0x0000000000017941 */ /* 0x000fea0003800000 */
.L_x_6:
[----:B------:R-:W-:Y:S05]  /*0590*/  WARPSYNC.ALL ;  /* 0x0000000000007948 */ /* 0x000fea0003800000 */
[----:B------:R-:W-:Y:S05]  /*05a0*/  @P0 BRA `(.L_x_13) ;  /* 0x0000000000280947 */ /* 0x000fea0003800000 */
[----:B-12345:R-:W1:Y:S01]  /*05b0*/  S2R R2, SR_LANEID ;  /* 0x0000000000027919 */ /* 0x03ee620000000000 */
[----:B------:R-:W-:Y:S05]  /*05c0*/  WARPSYNC.ALL ;  /* 0x0000000000007948 */ /* 0x000fea0003800000 */
[----:B-1----:R-:W-:-:S05]  /*05d0*/  IMAD.SHL.U32 R8, R2, 0x4, RZ ;  /* 0x0000000402087824 */ /* 0x002fca00078e00ff */
[----:B------:R-:W1:Y:S01]  /*05e0*/  LDS R9, [R8+UR20] ;  /* 0x0000001408097984 */ /* 0x000e620008000800 */
[----:B------:R-:W-:-:S05]  /*05f0*/  IADD3 R2, P1, R8, UR22, RZ ;  /* 0x0000001608027c10 */ /* 0x000fca000ff3e0ff */
[----:B------:R-:W-:-:S05]  /*0600*/  IMAD.X R3, RZ, RZ, UR23, P1 ;  /* 0x00000017ff037e24 */ /* 0x000fca00088e06ff */
[----:B-1----:R1:W2:Y:S01]  /*0610*/  ATOMG.E.EXCH.STRONG.GPU PT, RZ, [R2], R9 ;  /* 0x0000000902ff73a8 */ /* 0x0022a200041ee100 */
[----:B------:R-:W-:-:S04]  /*0620*/  DEPBAR {5,4,3,2,1,0} ;  /* 0x0000003f0000791a */ /* 0x000fc80000000000 */
[----:B------:R1:W-:Y:S01]  /*0630*/  UTMACCTL.IV [UR22] ;  /* 0x00000000160079b9 */ /* 0x0003e20008000000 */
[----:B------:R-:W-:Y:S01]  /*0640*/  NOP ;  /* 0x0000000000007918 */ /* 0x000fe20000000000 */
.L_x_13:
[----:B------:R-:W-:Y:S05]  /*0650*/  @P0 BRA `(.L_x_14) ;  /* 0x00000000000c0947 */ /* 0x000fea0003800000 */
[----:B------:R0:W-:Y:S01]  /*0660*/  UTMACMDFLUSH ;  /* 0x00000000000079b7 */ /* 0x0001e20000000000 */
[----:B------:R-:W-:Y:S05]  /*0670*/  @P0 BRA `(.L_x_14) ;  /* 0x0000000000040947 */ /* 0x000fea0003800000 */
[----:B------:R-:W-:-:S04]  /*0680*/  DEPBAR.LE SB0, 0x0 ;  /* 0x000080000000791a */ /* 0x000fc80000000000 */
.L_x_14:
[----:B------:R-:W-:Y:S05]  /*0690*/  WARPSYNC.ALL ;  /* 0x0000000000007948 */ /* 0x000fea0003800000 */
[----:B--2---:R-:W-:Y:S06]  /*06a0*/  BAR.SYNC.DEFER_BLOCKING 0x0 ;  /* 0x0000000000007b1d */ /* 0x004fec0000010000 */
[----:B------:R-:W-:Y:S02]  /*06b0*/  BSSY B1, `(.L_x_15) ;  /* 0x000000b000017945 */ /* 0x000fe40003800000 */
[----:B------:R-:W-:Y:S06]  /*06c0*/  BAR.SYNC.DEFER_BLOCKING 0x0 ;  /* 0x0000000000007b1d */ /* 0x000fec0000010000 */
[----:B------:R2:W-:Y:S01]  /*06d0*/  @!P0 STS [R4], RZ ;  /* 0x000000ff04008388 */ /* 0x0005e20000000800 */
[----:B------:R-:W-:Y:S01]  /*06e0*/  NOP ;  /* 0x0000000000007918 */ /* 0x000fe20000000000 */
[----:B------:R-:W-:Y:S05]  /*06f0*/  @P2 BRA `(.L_x_16) ;  /* 0x0000000000182947 */ /* 0x000fea0003800000 */
[----:B-1-345:R-:W1:Y:S01]  /*0700*/  LDS R2, [UR20+0x8] ;  /* 0x00000814ff027984 */ /* 0x03ae620008000800 */
[----:B------:R-:W3:Y:S01]  /*0710*/  LDC.64 R8, c[0x0][0x218] ;  /* 0x00008600ff087b82 */ /* 0x000ee20000000a00 */
[----:B------:R-:W-:Y:S02]  /*0720*/  IMAD.MOV.U32 R3, RZ, RZ, 0x70 ;  /* 0x00000070ff037424 */ /* 0x000fe400078e00ff */
[----:B---3--:R3:W-:Y:S03]  /*0730*/  STS.64 [UR20], R8 ;  /* 0x00000008ff007988 */ /* 0x0087e60008000a14 */
[----:B-1----:R-:W-:-:S05]  /*0740*/  LOP3.LUT R2, R2, 0x10, R3, 0xd8, !PT ;  /* 0x0000001002027812 */ /* 0x002fca00078ed803 */
[----:B------:R3:W-:Y:S02]  /*0750*/  STS [UR20+0x8], R2 ;  /* 0x00000802ff007988 */ /* 0x0007e40008000814 */
.L_x_16:
[----:B-1----:R-:W-:Y:S05]  /*0760*/  BSYNC B1 ;  /* 0x0000000000017941 */ /* 0x002fea0003800000 */
.L_x_15:
[----:B------:R-:W-:Y:S04]  /*0770*/  BSSY B2, `(.L_x_17) ;  /* 0x000000f000027945 */ /* 0x000fe80003800000 */
[----:B------:R-:W-:Y:S04]  /*0780*/  BSSY B1, `(.L_x_18) ;  /* 0x000000c000017945 */ /* 0x000fe80003800000 */
[----:B------:R-:W-:Y:S05]  /*0790*/  @P2 BRA `(.L_x_19) ;  /* 0x0000000000282947 */ /* 0x000fea0003800000 */
[----:B---345:R-:W1:Y:S01]  /*07a0*/  LDS R2, [UR20+0x34] ;  /* 0x00003414ff027984 */ /* 0x038e620008000800 */
[----:B------:R-:W-:Y:S01]  /*07b0*/  IMAD.MOV.U32 R3, RZ, RZ, 0x7f000000 ;  /* 0x7f000000ff037424 */ /* 0x000fe200078e00ff */
[----:B------:R-:W-:Y:S05]  /*07c0*/  @P2 BREAK B1 ;  /* 0x0000000000012942 */ /* 0x000fea0003800000 */
[----:B-1----:R-:W-:-:S05]  /*07d0*/  LOP3.LUT R2, R2, 0xff000000, R3, 0xb8, !PT ;  /* 0xff00000002027812 */ /* 0x002fca00078eb803 */
[----:B------:R1:W-:Y:S01]  /*07e0*/  STS [UR20+0x34], R2 ;  /* 0x00003402ff007988 */ /* 0x0003e20008000814 */
[----:B------:R-:W-:Y:S05]  /*07f0*/  @P2 BRA `(.L_x_20) ;  /* 0x0000000000182947 */ /* 0x000fea0003800000 */
[----:B------:R-:W3:Y:S01]  /*0800*/  LDS R3, [UR20+0x38] ;  /* 0x00003814ff037984 */ /* 0x000ee20008000800 */
[----:B-1----:R-:W-:-:S05]  /*0810*/  IMAD.MOV.U32 R2, RZ, RZ, 0xff ;  /* 0x000000ffff027424 */ /* 0x002fca00078e00ff */
[----:B---3--:R-:W-:-:S05]  /*0820*/  LOP3.LUT R2, R3, 0xff, R2, 0xb8, !PT ;  /* 0x000000ff03027812 */ /* 0x008fca00078eb802 */
[----:B------:R1:W-:Y:S02]  /*0830*/  STS [UR20+0x38], R2 ;  /* 0x00003802ff007988 */ /* 0x0003e40008000814 */
.L_x_19:
[----:B------:R-:W-:Y:S05]  /*0840*/  BSYNC B1 ;  /* 0x0000000000017941 */ /* 0x000fea0003800000 */
.L_x_18:
[----:B------:R1:W-:Y:S02]  /*0850*/  @!P2 STS [UR20+0x20], R5 ;  /* 0x00002005ff00a988 */ /* 0x0003e40008000814 */
.L_x_20:
[----:B------:R-:W-:Y:S05]  /*0860*/  BSYNC B2 ;  /* 0x0000000000027941 */ /* 0x000fea0003800000 */
.L_x_17:
[----:B------:R-:W-:Y:S05]  /*0870*/  WARPSYNC.ALL ;  /* 0x0000000000007948 */ /* 0x000fea0003800000 */
[----:B-1----:R-:W1:Y:S01]  /*0880*/  LDC R5, c[0x0][0x22c] ;  /* 0x00008b00ff057b82 */ /* 0x002e620000000800 */
[----:B------:R-:W-:Y:S01]  /*0890*/  BSSY B2, `(.L_x_21) ;  /* 0x000000b000027945 */ /* 0x000fe20003800000 */
[----:B-1----:R-:W-:-:S03]  /*08a0*/  VIADD R5, R5, 0xffffffff ;  /* 0xffffffff05057836 */ /* 0x002fc60000000000 */
[----:B------:R-:W-:Y:S05]  /*08b0*/  @P2 BRA `(.L_x_22) ;  /* 0x0000000000202947 */ /* 0x000fea0003800000 */
[----:B---345:R-:W1:Y:S01]  /*08c0*/  LDS R2, [UR20+0x1c] ;  /* 0x00001c14ff027984 */ /* 0x038e620008000800 */
[----:B------:R-:W3:Y:S03]  /*08d0*/  LDC.64 R10, c[0x0][0x240] ;  /* 0x00009000ff0a7b82 */ /* 0x000ee60000000a00 */
[----:B------:R4:W-:Y:S01]  /*08e0*/  STS [UR20+0x24], R5 ;  /* 0x00002405ff007988 */ /* 0x0009e20008000814 */
[--C-:B---3--:R-:W-:Y:S02]  /*08f0*/  SHF.R.U32.HI R9, RZ, 0x4, R11.reuse ;  /* 0x00000004ff097819 */ /* 0x108fe4000001160b */
[----:B------:R-:W-:-:S05]  /*0900*/  SHF.R.U64 R3, R10, 0x4, R11 ;  /* 0x000000040a037819 */ /* 0x000fca000000120b */
[----:B------:R4:W-:Y:S01]  /*0910*/  STS [UR20+0xc], R3 ;  /* 0x00000c03ff007988 */ /* 0x0009e20008000814 */
[----:B-1----:R-:W-:-:S05]  /*0920*/  LOP3.LUT R2, R2, 0xf, R9, 0xb8, !PT ;  /* 0x0000000f02027812 */ /* 0x002fca00078eb809 */
[----:B------:R4:W-:Y:S02]  /*0930*/  STS [UR20+0x1c], R2 ;  /* 0x00001c02ff007988 */ /* 0x0009e40008000814 */
.L_x_22:
[----:B------:R-:W-:Y:S05]  /*0940*/  BSYNC B2 ;  /* 0x0000000000027941 */ /* 0x000fea0003800000 */
.L_x_21:
[----:B------:R-:W-:Y:S04]  /*0950*/  BSSY B3, `(.L_x_23) ;  /* 0x000001d000037945 */ /* 0x000fe80003800000 */
[----:B------:R-:W-:Y:S04]  /*0960*/  BSSY B2, `(.L_x_24) ;  /* 0x0000018000027945 */ /* 0x000fe80003800000 */
[----:B------:R-:W-:Y:S05]  /*0970*/  @P2 BRA `(.L_x_25) ;  /* 0x00000000001c2947 */ /* 0x000fea0003800000 */
[----:B---345:R-:W1:Y:S02]  /*0980*/  LDS R2, [UR20+0x34] ;  /* 0x00003414ff027984 */ /* 0x038e640008000800 */
[----:B-1----:R-:W-:-:S05]  /*0990*/  LOP3.LUT R2, R2, 0x7, RZ, 0xb8, !PT ;  /* 0x0000000702027812 */ /* 0x002fca00078eb8ff */
[----:B------:R1:W-:Y:S01]  /*09a0*/  STS [UR20+0x34], R2 ;  /* 0x00003402ff007988 */ /* 0x0003e20008000814 */
[----:B------:R-:W-:Y:S05]  /*09b0*/  @P2 BRA `(.L_x_26) ;  /* 0x00000000001c2947 */ /* 0x000fea0003800000 */
[----:B-1----:R-:W1:Y:S02]  /*09c0*/  LDS R2, [UR20+0x34] ;  /* 0x00003414ff027984 */ /* 0x002e640008000800 */
[----:B-1----:R-:W-:-:S05]  /*09d0*/  LOP3.LUT R2, R2, 0x38, RZ, 0xb8, !PT ;  /* 0x0000003802027812 */ /* 0x002fca00078eb8ff */
[----:B------:R1:W-:Y:S02]  /*09e0*/  STS [UR20+0x34], R2 ;  /* 0x00003402ff007988 */ /* 0x0003e40008000814 */
.L_x_25:
[----:B------:R-:W-:Y:S05]  /*09f0*/  @P2 BRA `(.L_x_27) ;  /* 0x00000000001c2947 */ /* 0x000fea0003800000 */
[----:B-1-345:R-:W1:Y:S02]  /*0a00*/  LDS R2, [UR20+0x8] ;  /* 0x00000814ff027984 */ /* 0x03ae640008000800 */
[----:B-1----:R-:W-:-:S05]  /*0a10*/  LOP3.LUT R2, R2, 0x780, RZ, 0xb8, !PT ;  /* 0x0000078002027812 */ /* 0x002fca00078eb8ff */
[----:B------:R3:W-:Y:S02]  /*0a20*/  STS [UR20+0x8], R2 ;  /* 0x00000802ff007988 */ /* 0x0007e40008000814 */
.L_x_26:
[----:B------:R-:W-:Y:S05]  /*0a30*/  @P2 BRA `(.L_x_28) ;  /* 0x0000000000282947 */ /* 0x000fea0003800000 */
[----:B-1-3--:R-:W1:Y:S02]  /*0a40*/  LDS R2, [UR20+0x8] ;  /* 0x00000814ff027984 */ /* 0x00ae640008000800 */
[----:B-1----:R-:W-:-:S05]  /*0a50*/  LOP3.LUT R2, R2, 0x1800, RZ, 0xb8, !PT ;  /* 0x0000180002027812 */ /* 0x002fca00078eb8ff */
[----:B------:R1:W-:Y:S02]  /*0a60*/  STS [UR20+0x8], R2 ;  /* 0x00000802ff007988 */ /* 0x0003e40008000814 */
.L_x_27:
[----:B------:R-:W-:Y:S05]  /*0a70*/  @P2 BREAK B2 ;  /* 0x0000000000022942 */ /* 0x000fea0003800000 */
[----:B------:R-:W-:Y:S05]  /*0a80*/  @P2 BRA `(.L_x_29) ;  /* 0x0000000000242947 */ /* 0x000fea0003800000 */
[----:B-1-345:R-:W1:Y:S01]  /*0a90*/  LDS R2, [UR20+0x8] ;  /* 0x00000814ff027984 */ /* 0x03ae620008000800 */
[----:B------:R-:W-:-:S05]  /*0aa0*/  IMAD.MOV.U32 R3, RZ, RZ, 0x6000 ;  /* 0x00006000ff037424 */ /* 0x000fca00078e00ff */
[----:B-1----:R-:W-:-:S04]  /*0ab0*/  LOP3.LUT R2, R2, 0x6000, R3, 0xd8, !PT ;  /* 0x0000600002027812 */ /* 0x002fc800078ed803 */
[----:B------:R-:W-:-:S05]  /*0ac0*/  LOP3.LUT R2, R2, 0x400000, RZ, 0xb8, !PT ;  /* 0x0040000002027812 */ /* 0x000fca00078eb8ff */
[----:B------:R4:W-:Y:S02]  /*0ad0*/  STS [UR20+0x8], R2 ;  /* 0x00000802ff007988 */ /* 0x0009e40008000814 */
.L_x_28:
[----:B------:R-:W-:Y:S05]  /*0ae0*/  BSYNC B2 ;  /* 0x0000000000027941 */ /* 0x000fea0003800000 */
.L_x_24:
[----:B-1-34-:R-:W1:Y:S02]  /*0af0*/  @!P2 LDS R2, [UR20+0x8] ;  /* 0x00000814ff02a984 */ /* 0x01ae640008000800 */
[----:B-1----:R-:W-:-:S05]  /*0b00*/  @!P2 LOP3.LUT R2, R2, 0x8000, RZ, 0xb8, !PT ;  /* 0x000080000202a812 */ /* 0x002fca00078eb8ff */
[----:B------:R1:W-:Y:S02]  /*0b10*/  @!P2 STS [UR20+0x8], R2 ;  /* 0x00000802ff00a988 */ /* 0x0003e40008000814 */
.L_x_29:
[----:B------:R-:W-:Y:S05]  /*0b20*/  BSYNC B3 ;  /* 0x0000000000037941 */ /* 0x000fea0003800000 */
.L_x_23:
[----:B------:R-:W-:Y:S05]  /*0b30*/  WARPSYNC.ALL ;  /* 0x0000000000007948 */ /* 0x000fea0003800000 */
[----:B------:R-:W-:-:S04]  /*0b40*/  UIADD3 UR25, UR5, 0x80, URZ ;  /* 0x0000008005197890 */ /* 0x000fc8000fffe03f */
[----:B------:R-:W-:-:S04]  /*0b50*/  UIADD3 UR24, UP0, UR25, UR26, URZ ;  /* 0x0000001a19187290 */ /* 0x000fc8000ff1e03f */
[----:B------:R-:W-:Y:S01]  /*0b60*/  ULEA.HI.X.SX32 UR25, UR25, UR27, 0x1, UP0 ;  /* 0x0000001b19197291 */ /* 0x000fe200080f0e3f */
[----:B------:R-:W-:Y:S11]  /*0b70*/  @P0 BRA `(.L_x_30) ;  /* 0x0000000000280947 */ /* 0x000ff60003800000 */
[----:B-1-345:R-:W1:Y:S01]  /*0b80*/  S2R R2, SR_LANEID ;  /* 0x0000000000027919 */ /* 0x03ae620000000000 */
[----:B------:R-:W-:Y:S05]  /*0b90*/  WARPSYNC.ALL ;  /* 0x0000000000007948 */ /* 0x000fea0003800000 */
[----:B-1----:R-:W-:-:S05]  /*0ba0*/  IMAD.SHL.U32 R8, R2, 0x4, RZ ;  /* 0x0000000402087824 */ /* 0x002fca00078e00ff */
[----:B------:R-:W1:Y:S01]  /*0bb0*/  LDS R9, [R8+UR20] ;  /* 0x0000001408097984 */ /* 0x000e620008000800 */
[----:B------:R-:W-:-:S05]  /*0bc0*/  IADD3 R2, P1, R8, UR24, RZ ;  /* 0x0000001808027c10 */ /* 0x000fca000ff3e0ff */
[----:B------:R-:W-:-:S05]  /*0bd0*/  IMAD.X R3, RZ, RZ, UR25, P1 ;  /* 0x00000019ff037e24 */ /* 0x000fca00088e06ff */
[----:B-1----:R1:W3:Y:S01]  /*0be0*/  ATOMG.E.EXCH.STRONG.GPU PT, RZ, [R2], R9 ;  /* 0x0000000902ff73a8 */ /* 0x0022e200041ee100 */
[----:B------:R-:W-:-:S04]  /*0bf0*/  DEPBAR {5,4,3,2,1,0} ;  /* 0x0000003f0000791a */ /* 0x000fc80000000000 */
[----:B------:R1:W-:Y:S01]  /*0c00*/  UTMACCTL.IV [UR24] ;  /* 0x00000000180079b9 */ /* 0x0003e20008000000 */
[----:B------:R-:W-:Y:S01]  /*0c10*/  NOP ;  /* 0x0000000000007918 */ /* 0x000fe20000000000 */
.L_x_30:
[----:B------:R-:W-:Y:S05]  /*0c20*/  @P0 BRA `(.L_x_31) ;  /* 0x00000000000c0947 */ /* 0x000fea0003800000 */
[----:B------:R0:W-:Y:S01]  /*0c30*/  UTMACMDFLUSH ;  /* 0x00000000000079b7 */ /* 0x0001e20000000000 */
[----:B------:R-:W-:Y:S05]  /*0c40*/  @P0 BRA `(.L_x_31) ;  /* 0x0000000000040947 */ /* 0x000fea0003800000 */
[----:B------:R-:W-:-:S04]  /*0c50*/  DEPBAR.LE SB0, 0x0 ;  /* 0x000080000000791a */ /* 0x000fc80000000000 */
.L_x_31:
[----:B------:R-:W-:Y:S05]  /*0c60*/  WARPSYNC.ALL ;  /* 0x0000000000007948 */ /* 0x000fea0003800000 */
[----:B---3--:R-:W-:Y:S06]  /*0c70*/  BAR.SYNC.DEFER_BLOCKING 0x0 ;  /* 0x0000000000007b1d */ /* 0x008fec0000010000 */
[----:B------:R-:W-:Y:S02]  /*0c80*/  BSSY B3, `(.L_x_32) ;  /* 0x000000b000037945 */ /* 0x000fe40003800000 */
[----:B------:R-:W-:Y:S06]  /*0c90*/  BAR.SYNC.DEFER_BLOCKING 0x0 ;  /* 0x0000000000007b1d */ /* 0x000fec0000010000 */
[----:B------:R3:W-:Y:S01]  /*0ca0*/  @!P0 STS [R4], RZ ;  /* 0x000000ff04008388 */ /* 0x0007e20000000800 */
[----:B------:R-:W-:Y:S01]  /*0cb0*/  NOP ;  /* 0x0000000000007918 */ /* 0x000fe20000000000 */
[----:B------:R-:W-:Y:S05]  /*0cc0*/  @P2 BRA `(.L_x_33) ;  /* 0x0000000000182947 */ /* 0x000fea0003800000 */
[----:B-1--45:R-:W1:Y:S01]  /*0cd0*/  LDS R2, [UR20+0x8] ;  /* 0x00000814ff027984 */ /* 0x032e620008000800 */
[----:B------:R-:W4:Y:S01]  /*0ce0*/  LDC.64 R8, c[0x0][0x220] ;  /* 0x00008800ff087b82 */ /* 0x000f220000000a00 */
[----:B------:R-:W-:Y:S02]  /*0cf0*/  IMAD.MOV.U32 R3, RZ, RZ, 0x70 ;  /* 0x00000070ff037424 */ /* 0x000fe400078e00ff */
[----:B----4-:R4:W-:Y:S03]  /*0d00*/  STS.64 [UR20], R8 ;  /* 0x00000008ff007988 */ /* 0x0109e60008000a14 */
[----:B-1----:R-:W-:-:S05]  /*0d10*/  LOP3.LUT R2, R2, 0x10, R3, 0xd8, !PT ;  /* 0x0000001002027812 */ /* 0x002fca00078ed803 */
[----:B------:R4:W-:Y:S02]  /*0d20*/  STS [UR20+0x8], R2 ;  /* 0x00000802ff007988 */ /* 0x0009e40008000814 */
.L_x_33:
[----:B-1----:R-:W-:Y:S05]  /*0d30*/  BSYNC B3 ;  /* 0x0000000000037941 */ /* 0x002fea0003800000 */
.L_x_32:
[----:B------:R-:W-:Y:S04]  /*0d40*/  BSSY B3, `(.L_x_34) ;  /* 0x0000033000037945 */ /* 0x000fe80003800000 */
[----:B------:R-:W-:Y:S04]  /*0d50*/  BSSY B4, `(.L_x_35) ;  /* 0x000002e000047945 */ /* 0x000fe80003800000 */
[----:B------:R-:W-:Y:S05]  /*0d60*/  @P2 BRA `(.L_x_36) ;  /* 0x0000000000242947 */ /* 0x000fea0003800000 */
[----:B----45:R-:W1:Y:S01]  /*0d70*/  LDS R2, [UR20+0x34] ;  /* 0x00003414ff027984 */ /* 0x030e620008000800 */
[----:B------:R-:W-:-:S05]  /*0d80*/  IMAD.MOV.U32 R3, RZ, RZ, 0x7f000000 ;  /* 0x7f000000ff037424 */ /* 0x000fca00078e00ff */
[----:B-1----:R-:W-:-:S05]  /*0d90*/  LOP3.LUT R2, R2, 0xff000000, R3, 0xb8, !PT ;  /* 0xff00000002027812 */ /* 0x002fca00078eb803 */
[----:B------:R1:W-:Y:S01]  /*0da0*/  STS [UR20+0x34], R2 ;  /* 0x00003402ff007988 */ /* 0x0003e20008000814 */
[----:B------:R-:W-:Y:S05]  /*0db0*/  @P2 BRA `(.L_x_37) ;  /* 0x0000000000182947 */ /* 0x000fea0003800000 */
[----:B-1----:R-:W1:Y:S01]  /*0dc0*/  LDS R2, [UR20+0x38] ;  /* 0x00003814ff027984 */ /* 0x002e620008000800 */
[----:B------:R-:W-:-:S05]  /*0dd0*/  IMAD.MOV.U32 R3, RZ, RZ, 0x3f ;  /* 0x0000003fff037424 */ /* 0x000fca00078e00ff */
[----:B-1----:R-:W-:-:S05]  /*0de0*/  LOP3.LUT R2, R2, 0xff, R3, 0xb8, !PT ;  /* 0x000000ff02027812 */ /* 0x002fca00078eb803 */
[----:B------:R1:W-:Y:S02]  /*0df0*/  STS [UR20+0x38], R2 ;  /* 0x00003802ff007988 */ /* 0x0003e40008000814 */
.L_x_36:
[----:B------:R-:W-:Y:S05]  /*0e00*/  @P2 BRA `(.L_x_38) ;  /* 0x00000000000c2947 */ /* 0x000fea0003800000 */
[----:B------:R1:W-:Y:S02]  /*0e10*/  STS [UR20+0x20], R5 ;  /* 0x00002005ff007988 */ /* 0x0003e40008000814 */
.L_x_37:
[----:B------:R-:W-:Y:S05]  /*0e20*/  @P2 BRA `(.L_x_39) ;  /* 0x0000000000242947 */ /* 0x000fea0003800000 */
[----:B------:R1:W-:Y:S02]  /*0e30*/  STS [UR20+0x24], R6 ;  /* 0x00002406ff007988 */ /* 0x0003e40008000814 */
.L_x_38:
[----:B------:R-:W-:Y:S05]  /*0e40*/  @P2 BRA `(.L_x_40) ;  /* 0x00000000002c2947 */ /* 0x000fea0003800000 */
[----:B-1--45:R-:W1:Y:S01]  /*0e50*/  LDS R2, [UR20+0x1c] ;  /* 0x00001c14ff027984 */ /* 0x032e620008000800 */
[----:B------:R-:W4:Y:S02]  /*0e60*/  LDC.64 R8, c[0x0][0x248] ;  /* 0x00009200ff087b82 */ /* 0x000f240000000a00 */
[--C-:B----4-:R-:W-:Y:S02]  /*0e70*/  SHF.R.U32.HI R5, RZ, 0x4, R9.reuse ;  /* 0x00000004ff057819 */ /* 0x110fe40000011609 */
[----:B------:R-:W-:-:S05]  /*0e80*/  SHF.R.U64 R3, R8, 0x4, R9 ;  /* 0x0000000408037819 */ /* 0x000fca0000001209 */
[----:B------:R4:W-:Y:S01]  /*0e90*/  STS [UR20+0xc], R3 ;  /* 0x00000c03ff007988 */ /* 0x0009e20008000814 */
[----:B-1----:R-:W-:-:S05]  /*0ea0*/  LOP3.LUT R2, R2, 0xf, R5, 0xb8, !PT ;  /* 0x0000000f02027812 */ /* 0x002fca00078eb805 */
[----:B------:R4:W-:Y:S02]  /*0eb0*/  STS [UR20+0x1c], R2 ;  /* 0x00001c02ff007988 */ /* 0x0009e40008000814 */
.L_x_39:
[----:B------:R-:W-:Y:S05]  /*0ec0*/  @P2 BRA `(.L_x_41) ;  /* 0x00000000001c2947 */ /* 0x000fea0003800000 */
[----:B-1--45:R-:W1:Y:S02]  /*0ed0*/  LDS R2, [UR20+0x34] ;  /* 0x00003414ff027984 */ /* 0x032e640008000800 */
[----:B-1----:R-:W-:-:S05]  /*0ee0*/  LOP3.LUT R2, R2, 0x7, RZ, 0xb8, !PT ;  /* 0x0000000702027812 */ /* 0x002fca00078eb8ff */
[----:B------:R1:W-:Y:S02]  /*0ef0*/  STS [UR20+0x34], R2 ;  /* 0x00003402ff007988 */ /* 0x0003e40008000814 */
.L_x_40:
[----:B------:R-:W-:Y:S05]  /*0f00*/  @P2 BRA `(.L_x_42) ;  /* 0x00000000001c2947 */ /* 0x000fea0003800000 */
[----:B-1--45:R-:W1:Y:S02]  /*0f10*/  LDS R2, [UR20+0x34] ;  /* 0x00003414ff027984 */ /* 0x032e640008000800 */
[----:B-1----:R-:W-:-:S05]  /*0f20*/  LOP3.LUT R2, R2, 0x38, RZ, 0xb8, !PT ;  /* 0x0000003802027812 */ /* 0x002fca00078eb8ff */
[----:B------:R1:W-:Y:S02]  /*0f30*/  STS [UR20+0x34], R2 ;  /* 0x00003402ff007988 */ /* 0x0003e40008000814 */
.L_x_41:
[----:B------:R-:W-:Y:S05]  /*0f40*/  @P2 BRA `(.L_x_43) ;  /* 0x00000000001c2947 */ /* 0x000fea0003800000 */
[----:B-1--45:R-:W1:Y:S02]  /*0f50*/  LDS R2, [UR20+0x8] ;  /* 0x00000814ff027984 */ /* 0x032e640008000800 */
[----:B-1----:R-:W-:-:S05]  /*0f60*/  LOP3.LUT R2, R2, 0x780, RZ, 0xb8, !PT ;  /* 0x0000078002027812 */ /* 0x002fca00078eb8ff */
[----:B------:R1:W-:Y:S02]  /*0f70*/  STS [UR20+0x8], R2 ;  /* 0x00000802ff007988 */ /* 0x0003e40008000814 */
.L_x_42:
[----:B------:R-:W-:Y:S05]  /*0f80*/  @P2 BRA `(.L_x_44) ;  /* 0x0000000000282947 */ /* 0x000fea0003800000 */
[----:B-1--45:R-:W1:Y:S02]  /*0f90*/  LDS R2, [UR20+0x8] ;  /* 0x00000814ff027984 */ /* 0x032e640008000800 */
[----:B-1----:R-:W-:-:S05]  /*0fa0*/  LOP3.LUT R2, R2, 0x1800, RZ, 0xb8, !PT ;  /* 0x0000180002027812 */ /* 0x002fca00078eb8ff */
[----:B------:R1:W-:Y:S02]  /*0fb0*/  STS [UR20+0x8], R2 ;  /* 0x00000802ff007988 */ /* 0x0003e40008000814 */
.L_x_43:
[----:B------:R-:W-:Y:S05]  /*0fc0*/  @P2 BREAK B4 ;  /* 0x0000000000042942 */ /* 0x000fea0003800000 */
[----:B------:R-:W-:Y:S05]  /*0fd0*/  @P2 BRA `(.L_x_45) ;  /* 0x0000000000242947 */ /* 0x000fea0003800000 */
[----:B-1--45:R-:W1:Y:S01]  /*0fe0*/  LDS R2, [UR20+0x8] ;  /* 0x00000814ff027984 */ /* 0x032e620008000800 */
[----:B------:R-:W-:-:S05]  /*0ff0*/  IMAD.MOV.U32 R3, RZ, RZ, 0x6000 ;  /* 0x00006000ff037424 */ /* 0x000fca00078e00ff */
[----:B-1----:R-:W-:-:S04]  /*1000*/  LOP3.LUT R2, R2, 0x6000, R3, 0xd8, !PT ;  /* 0x0000600002027812 */ /* 0x002fc800078ed803 */
[----:B------:R-:W-:-:S05]  /*1010*/  LOP3.LUT R2, R2, 0x400000, RZ, 0xb8, !PT ;  /* 0x0040000002027812 */ /* 0x000fca00078eb8ff */
[----:B------:R1:W-:Y:S02]  /*1020*/  STS [UR20+0x8], R2 ;  /* 0x00000802ff007988 */ /* 0x0003e40008000814 */
.L_x_44:
[----:B------:R-:W-:Y:S05]  /*1030*/  BSYNC B4 ;  /* 0x0000000000047941 */ /* 0x000fea0003800000 */
.L_x_35:
[----:B-1--45:R-:W1:Y:S02]  /*1040*/  @!P2 LDS R2, [UR20+0x8] ;  /* 0x00000814ff02a984 */ /* 0x032e640008000800 */
[----:B-1----:R-:W-:-:S05]  /*1050*/  @!P2 LOP3.LUT R2, R2, 0x8000, RZ, 0xb8, !PT ;  /* 0x000080000202a812 */ /* 0x002fca00078eb8ff */
[----:B------:R1:W-:Y:S02]  /*1060*/  @!P2 STS [UR20+0x8], R2 ;  /* 0x00000802ff00a988 */ /* 0x0003e40008000814 */
.L_x_45:
[----:B------:R-:W-:Y:S05]  /*1070*/  BSYNC B3 ;  /* 0x0000000000037941 */ /* 0x000fea0003800000 */
.L_x_34:
[----:B------:R-:W-:Y:S05]  /*1080*/  WARPSYNC.ALL ;  /* 0x0000000000007948 */ /* 0x000fea0003800000 */
[----:B------:R-:W-:Y:S01]  /*1090*/  UIADD3 UR5, UR5, 0x100, URZ ;  /* 0x0000010005057890 */ /* 0x000fe2000fffe03f */
[----:B------:R-:W-:Y:S02]  /*10a0*/  ISETP.GE.AND P1, PT, R12, 0x1, PT ;  /* 0x000000010c00780c */ /* 0x000fe40003f26270 */
[----:B------:R-:W-:Y:S02]  /*10b0*/  CS2R R24, SRZ ;  /* 0x0000000000187805 */ /* 0x000fe4000001ff00 */
[----:B------:R-:W-:Y:S01]  /*10c0*/  CS2R R26, SRZ ;  /* 0x00000000001a7805 */ /* 0x000fe2000001ff00 */
[----:B------:R-:W-:Y:S01]  /*10d0*/  UIADD3 UR26, UP0, UR5, UR26, URZ ;  /* 0x0000001a051a7290 */ /* 0x000fe2000ff1e03f */
[----:B------:R-:W-:-:S02]  /*10e0*/  CS2R R28, SRZ ;  /* 0x00000000001c7805 */ /* 0x000fc4000001ff00 */
[----:B------:R-:W-:Y:S02]  /*10f0*/  CS2R R30, SRZ ;  /* 0x00000000001e7805 */ /* 0x000fe4000001ff00 */
[----:B------:R-:W-:Y:S01]  /*1100*/  CS2R R32, SRZ ;  /* 0x0000000000207805 */ /* 0x000fe2000001ff00 */
[----:B------:R-:W-:Y:S01]  /*1110*/  ULEA.HI.X.SX32 UR27, UR5, UR27, 0x1, UP0 ;  /* 0x0000001b051b7291 */ /* 0x000fe200080f0e3f */
[----:B------:R-:W-:Y:S02]  /*1120*/  CS2R R34, SRZ ;  /* 0x0000000000227805 */ /* 0x000fe4000001ff00 */
[----:B------:R-:W-:Y:S02]  /*1130*/  CS2R R36, SRZ ;  /* 0x0000000000247805 */ /* 0x000fe4000001ff00 */
[----:B------:R-:W-:Y:S02]  /*1140*/  CS2R R38, SRZ ;  /* 0x0000000000267805 */ /* 0x000fe4000001ff00 */
[----:B------:R-:W-:-:S02]  /*1150*/  CS2R R40, SRZ ;  /* 0x0000000000287805 */ /* 0x000fc4000001ff00 */
[----:B------:R-:W-:Y:S02]  /*1160*/  CS2R R42, SRZ ;  /* 0x00000000002a7805 */ /* 0x000fe4000001ff00 */
[----:B------:R-:W-:Y:S02]  /*1170*/  CS2R R44, SRZ ;  /* 0x00000000002c7805 */ /* 0x000fe4000001ff00 */
        /* <DEDUP_REMOVED lines=39> */
[----:B------:R-:W-:Y:S01]  /*13f0*/  CS2R R124, SRZ ;  /* 0x00000000007c7805 */ /* 0x000fe2000001ff00 */
[----:B------:R-:W-:Y:S01]  /*1400*/  IMAD.MOV.U32 R126, RZ, RZ, RZ ;  /* 0x000000ffff7e7224 */ /* 0x000fe200078e00ff */
[----:B------:R-:W-:Y:S06]  /*1410*/  @P0 BRA `(.L_x_46) ;  /* 0x0000000000280947 */ /* 0x000fec0003800000 */
[----:B-1--45:R-:W2:Y:S01]  /*1420*/  S2R R2, SR_LANEID ;  /* 0x0000000000027919 */ /* 0x032ea20000000000 */
[----:B------:R-:W-:Y:S05]  /*1430*/  WARPSYNC.ALL ;  /* 0x0000000000007948 */ /* 0x000fea0003800000 */
[----:B--23--:R-:W-:-:S05]  /*1440*/  IMAD.SHL.U32 R4, R2, 0x4, RZ ;  /* 0x0000000402047824 */ /* 0x00cfca00078e00ff */
[----:B------:R-:W1:Y:S01]  /*1450*/  LDS R5, [R4+UR20] ;  /* 0x0000001404057984 */ /* 0x000e620008000800 */
[----:B------:R-:W-:-:S05]  /*1460*/  IADD3 R2, P3, R4, UR26, RZ ;  /* 0x0000001a04027c10 */ /* 0x000fca000ff7e0ff */
[----:B------:R-:W-:-:S05]  /*1470*/  IMAD.X R3, RZ, RZ, UR27, P3 ;  /* 0x0000001bff037e24 */ /* 0x000fca00098e06ff */
[----:B-1----:R1:W2:Y:S01]  /*1480*/  ATOMG.E.EXCH.STRONG.GPU PT, RZ, [R2], R5 ;  /* 0x0000000502ff73a8 */ /* 0x0022a200041ee100 */
[----:B------:R-:W-:-:S04]  /*1490*/  DEPBAR {5,4,3,2,1,0} ;  /* 0x0000003f0000791a */ /* 0x000fc80000000000 */
[----:B------:R1:W-:Y:S01]  /*14a0*/  UTMACCTL.IV [UR26] ;  /* 0x000000001a0079b9 */ /* 0x0003e20008000000 */
[----:B------:R-:W-:Y:S01]  /*14b0*/  NOP ;  /* 0x0000000000007918 */ /* 0x000fe20000000000 */
.L_x_46:
[----:B------:R-:W-:Y:S05]  /*14c0*/  @P0 BRA `(.L_x_47) ;  /* 0x00000000000c0947 */ /* 0x000fea0003800000 */
[----:B------:R0:W-:Y:S01]  /*14d0*/  UTMACMDFLUSH ;  /* 0x00000000000079b7 */ /* 0x0001e20000000000 */
[----:B------:R-:W-:Y:S05]  /*14e0*/  @P0 BRA `(.L_x_47) ;  /* 0x0000000000040947 */ /* 0x000fea0003800000 */
[----:B------:R-:W-:-:S04]  /*14f0*/  DEPBAR.LE SB0, 0x0 ;  /* 0x000080000000791a */ /* 0x000fc80000000000 */
.L_x_47:
[----:B------:R-:W-:Y:S05]  /*1500*/  WARPSYNC.ALL ;  /* 0x0000000000007948 */ /* 0x000fea0003800000 */
[----:B--2---:R-:W-:Y:S01]  /*1510*/  BAR.SYNC.DEFER_BLOCKING 0x0 ;  /* 0x0000000000007b1d */ /* 0x004fe20000010000 */
[----:B------:R-:W-:Y:S01]  /*1520*/  USHF.L.U32 UR15, UR32, 0x8, URZ ;  /* 0x00000008200f7899 */ /* 0x000fe2000800063f */
[----:B------:R-:W-:Y:S01]  /*1530*/  IMAD.MOV.U32 R127, RZ, RZ, RZ ;  /* 0x000000ffff7f7224 */ /* 0x000fe200078e00ff */
[----:B------:R-:W-:Y:S01]  /*1540*/  USHF.L.U32 UR11, UR21, 0x6, URZ ;  /* 0x00000006150b7899 */ /* 0x000fe2000800063f */
[----:B------:R-:W-:Y:S02]  /*1550*/  CS2R R128, SRZ ;  /* 0x0000000000807805 */ /* 0x000fe4000001ff00 */
[----:B------:R-:W-:Y:S01]  /*1560*/  CS2R R130, SRZ ;  /* 0x0000000000827805 */ /* 0x000fe2000001ff00 */
[----:B------:R-:W-:Y:S01]  /*1570*/  VOTEU.ALL UP0, P2 ;  /* 0x00000000003f7886 */ /* 0x000fe20001000000 */
[----:B------:R-:W-:Y:S01]  /*1580*/  UMOV UR6, 0x1 ;  /* 0x0000000100067882 */ /* 0x000fe20000000000 */
[----:B------:R-:W-:Y:S01]  /*1590*/  VOTEU.ALL UP1, P2 ;  /* 0x00000000003f7886 */ /* 0x000fe20001020000 */
[----:B------:R-:W-:-:S02]  /*15a0*/  CS2R R132, SRZ ;  /* 0x0000000000847805 */ /* 0x000fc4000001ff00 */
[----:B------:R-:W-:Y:S01]  /*15b0*/  CS2R R134, SRZ ;  /* 0x0000000000867805 */ /* 0x000fe2000001ff00 */
[----:B------:R-:W-:-:S04]  /*15c0*/  @!UP0 UIADD3 UR8, -UR6, 0x100000, URZ ;  /* 0x0010000006088890 */ /* 0x000fc8000fffe13f */
[----:B------:R-:W-:Y:S02]  /*15d0*/  @!UP0 USHF.L.U32 UR9, UR8, 0xb, URZ ;  /* 0x0000000b08098899 */ /* 0x000fe4000800063f */
[----:B------:R-:W-:Y:S01]  /*15e0*/  @!UP0 USHF.L.U32 UR8, UR8, 0x1, URZ ;  /* 0x0000000108088899 */ /* 0x000fe2000800063f */
[----:B------:R-:W-:Y:S01]  /*15f0*/  CS2R R136, SRZ ;  /* 0x0000000000887805 */ /* 0x000fe2000001ff00 */
[----:B------:R-:W-:-:S04]  /*1600*/  @!UP0 UIADD3 UR6, -UR6, 0x100000, URZ ;  /* 0x0010000006068890 */ /* 0x000fc8000fffe13f */
[----:B------:R-:W-:Y:S02]  /*1610*/  @!UP0 USHF.L.U32 UR7, UR6, 0xb, URZ ;  /* 0x0000000b06078899 */ /* 0x000fe4000800063f */
[----:B------:R-:W-:Y:S01]  /*1620*/  @!UP0 USHF.L.U32 UR6, UR6, 0x1, URZ ;  /* 0x0000000106068899 */ /* 0x000fe2000800063f */
[----:B------:R-:W-:Y:S01]  /*1630*/  CS2R R138, SRZ ;  /* 0x00000000008a7805 */ /* 0x000fe2000001ff00 */
[----:B------:R-:W-:Y:S01]  /*1640*/  VOTEU.ALL UP0, P2 ;  /* 0x00000000003f7886 */ /* 0x000fe20001000000 */
[----:B------:R-:W-:Y:S02]  /*1650*/  CS2R R140, SRZ ;  /* 0x00000000008c7805 */ /* 0x000fe4000001ff00 */
[----:B------:R-:W-:Y:S02]  /*1660*/  CS2R R142, SRZ ;  /* 0x00000000008e7805 */ /* 0x000fe4000001ff00 */
[----:B------:R-:W-:Y:S02]  /*1670*/  CS2R R144, SRZ ;  /* 0x0000000000907805 */ /* 0x000fe4000001ff00 */
[----:B------:R-:W-:-:S02]  /*1680*/  CS2R R146, SRZ ;  /* 0x0000000000927805 */ /* 0x000fc4000001ff00 */
[----:B------:R-:W-:Y:S02]  /*1690*/  CS2R R148, SRZ ;  /* 0x0000000000947805 */ /* 0x000fe4000001ff00 */
[----:B------:R-:W-:Y:S01]  /*16a0*/  CS2R R150, SRZ ;  /* 0x0000000000967805 */ /* 0x000fe2000001ff00 */
[----:B------:R-:W2:Y:S02]  /*16b0*/  FENCE.VIEW.ASYNC.S ;  /* 0x00000000000073c6 */ /* 0x000ea40000000000 */
[----:B--2---:R2:W4:Y:S02]  /*16c0*/  @!UP0 SYNCS.EXCH.64 URZ, [UR20+0x14000], UR8 ;  /* 0x01400008143f85b2 */ /* 0x0045240008000100 */
[----:B----4-:R-:W-:Y:S06]  /*16d0*/  BAR.SYNC.DEFER_BLOCKING 0x0 ;  /* 0x0000000000007b1d */ /* 0x010fec0000010000 */
[----:B------:R2:W4:Y:S01]  /*16e0*/  @!UP1 SYNCS.EXCH.64 URZ, [UR20+0x14008], UR6 ;  /* 0x01400806143f95b2 */ /* 0x0005220008000100 */
[----:B------:R-:W-:Y:S05]  /*16f0*/  @!P1 BRA `(.L_x_48) ;  /* 0x0000000800109947 */ /* 0x000fea0003800000 */
        /* <DEDUP_REMOVED lines=63> */
[----:B------:R-:W-:Y:S01]  /*1af0*/  CS2R R150, SRZ ;  /* 0x0000000000967805 */ /* 0x000fe2000001ff00 */
[----:B------:R-:W-:Y:S01]  /*1b00*/  UMOV UR5, URZ ;  /* 0x0000003f00057c82 */ /* 0x000fe20008000000 */
[----:B------:R-:W-:-:S05]  /*1b10*/  UMOV UR10, URZ ;  /* 0x0000003f000a7c82 */ /* 0x000fca0008000000 */
.L_x_50:
[----:B----4-:R-:W-:Y:S01]  /*1b20*/  BAR.SYNC.DEFER_BLOCKING 0x0 ;  /* 0x0000000000007b1d */ /* 0x010fe20000010000 */
[----:B------:R-:W-:Y:S01]  /*1b30*/  ULEA UR30, UR5, UR20, 0x3 ;  /* 0x00000014051e7291 */ /* 0x000fe2000f8e183f */
[----:B-1----:R-:W-:Y:S01]  /*1b40*/  @!P2 IMAD.MOV.U32 R3, RZ, RZ, 0xa000 ;  /* 0x0000a000ff03a424 */ /* 0x002fe200078e00ff */
[----:B------:R-:W-:Y:S01]  /*1b50*/  ELECT P0, URZ, PT ;  /* 0x00000000003f782f */ /* 0x000fe20003800000 */
[----:B-----5:R-:W-:Y:S01]  /*1b60*/  IMAD.U32 R2, RZ, RZ, UR4 ;  /* 0x00000004ff027e24 */ /* 0x020fe2000f8e00ff */
[----:B--2---:R-:W-:Y:S02]  /*1b70*/  ULEA UR8, UR5, UR20, 0xd ;  /* 0x0000001405087291 */ /* 0x004fe4000f8e683f */
[C---:B------:R-:W-:Y:S02]  /*1b80*/  ISETP.LT.U32.AND P0, PT, R7.reuse, 0x20, P0 ;  /* 0x000000200700780c */ /* 0x040fe40000701070 */
[----:B------:R-:W-:Y:S02]  /*1b90*/  ELECT P1, URZ, PT ;  /* 0x00000000003f782f */ /* 0x000fe40003820000 */
[----:B------:R-:W-:Y:S01]  /*1ba0*/  SHF.L.U32 R2, R2, 0x1f, RZ ;  /* 0x0000001f02027819 */ /* 0x000fe200000006ff */
[----:B------:R-:W-:Y:S01]  /*1bb0*/  UIADD3 UR8, UR8, 0x10000, URZ ;  /* 0x0001000008087890 */ /* 0x000fe2000fffe03f */
[----:B------:R-:W-:Y:S01]  /*1bc0*/  ISETP.LT.U32.AND P1, PT, R7, 0x20, P1 ;  /* 0x000000200700780c */ /* 0x000fe20000f21070 */
[----:B------:R-:W-:Y:S01]  /*1bd0*/  ULEA UR12, UR5, UR20, 0xf ;  /* 0x00000014050c7291 */ /* 0x000fe2000f8e783f */
[----:B------:R-:W-:Y:S01]  /*1be0*/  UMOV UR14, UR10 ;  /* 0x0000000a000e7c82 */ /* 0x000fe20008000000 */
[----:B------:R-:W-:-:S02]  /*1bf0*/  USHF.R.U32.HI UR16, URZ, 0x4, UR8 ;  /* 0x000000043f107899 */ /* 0x000fc40008011608 */
[----:B------:R-:W-:Y:S02]  /*1c00*/  USHF.R.U32.HI UR18, URZ, 0x4, UR12 ;  /* 0x000000043f127899 */ /* 0x000fe4000801160c */
[----:B------:R-:W-:Y:S01]  /*1c10*/  VOTEU.ANY UP0, P0 ;  /* 0x00000000003f7886 */ /* 0x000fe20000000100 */
[----:B------:R-:W-:Y:S01]  /*1c20*/  VOTEU.ANY UP2, P0 ;  /* 0x00000000003f7886 */ /* 0x000fe20000040100 */
[----:B------:R-:W-:Y:S01]  /*1c30*/  USGXT.U32 UR18, UR18, 0xe ;  /* 0x0000000e1212789a */ /* 0x000fe20008000000 */
[----:B------:R1:W-:Y:S01]  /*1c40*/  @!P2 SYNCS.ARRIVE.TRANS64 RZ, [UR30+0x14000], R3 ;  /* 0x01400003ffffa9a7 */ /* 0x0003e2000800001e */
[----:B------:R-:W-:Y:S01]  /*1c50*/  BAR.SYNC.DEFER_BLOCKING 0x0 ;  /* 0x0000000000007b1d */ /* 0x000fe20000010000 */
[----:B------:R-:W-:Y:S02]  /*1c60*/  @UP0 UIADD3 UR9, UR30, 0x14000, URZ ;  /* 0x000140001e090890 */ /* 0x000fe4000fffe03f */
[----:B------:R-:W-:-:S03]  /*1c70*/  USGXT.U32 UR16, UR16, 0xe ;  /* 0x0000000e1010789a */ /* 0x000fc60008000000 */
[----:B------:R-:W-:Y:S01]  /*1c80*/  @UP0 UMOV UR6, UR22 ;  /* 0x0000001600060c82 */ /* 0x000fe20008000000 */
[----:B------:R-:W-:Y:S01]  /*1c90*/  @UP0 UMOV UR7, UR23 ;  /* 0x0000001700070c82 */ /* 0x000fe20008000000 */
[----:B------:R-:W-:Y:S01]  /*1ca0*/  VOTEU.ANY UP1, P1 ;  /* 0x00000000003f7886 */ /* 0x000fe20000820100 */
[----:B------:R-:W-:Y:S01]  /*1cb0*/  VOTEU.ANY UP3, P1 ;  /* 0x00000000003f7886 */ /* 0x000fe20000860100 */
[----:B------:R-:W-:Y:S01]  /*1cc0*/  UMOV UR19, 0x40000040 ;  /* 0x4000004000137882 */ /* 0x000fe20000000000 */
[----:B------:R-:W-:Y:S02]  /*1cd0*/  UMOV UR17, 0x40000040 ;  /* 0x4000004000117882 */ /* 0x000fe40000000000 */
[----:B------:R-:W-:Y:S01]  /*1ce0*/  @UP1 UIADD3 UR13, UR30, 0x14000, URZ ;  /* 0x000140001e0d1890 */ /* 0x000fe2000fffe03f */
[----:B------:R-:W-:Y:S01]  /*1cf0*/  @UP1 UMOV UR28, UR24 ;  /* 0x00000018001c1c82 */ /* 0x000fe20008000000 */
[----:B------:R-:W-:Y:S01]  /*1d00*/  @UP1 UMOV UR29, UR25 ;  /* 0x00000019001d1c82 */ /* 0x000fe20008000000 */
[----:B------:R1:W-:Y:S01]  /*1d10*/  @UP2 UTMALDG.2D [UR8], [UR6] ;  /* 0x00000008060025b4 */ /* 0x0003e20008008000 */
[----:B------:R2:W-:Y:S06]  /*1d20*/  MEMBAR.ALL.CTA ;  /* 0x0000000000007992 */ /* 0x0005ec0000008000 */
[----:B--2---:R-:W2:Y:S02]  /*1d30*/  FENCE.VIEW.ASYNC.S ;  /* 0x00000000000073c6 */ /* 0x004ea40000000000 */
[----:B--2---:R-:W-:Y:S06]  /*1d40*/  BAR.SYNC.DEFER_BLOCKING 0x0 ;  /* 0x0000000000007b1d */ /* 0x004fec0000010000 */
[----:B------:R1:W-:Y:S02]  /*1d50*/  @UP3 UTMALDG.2D [UR12], [UR28] ;  /* 0x0000000c1c0035b4 */ /* 0x0003e40008008000 */
[----:B------:R-:W-:Y:S06]  /*1d60*/  BAR.SYNC.DEFER_BLOCKING 0x0 ;  /* 0x0000000000007b1d */ /* 0x000fec0000010000 */
[----:B------:R-:W2:Y:S02]  /*1d70*/  SYNCS.PHASECHK.TRANS64.TRYWAIT P0, [UR30+0x14000], R2 ;  /* 0x01400002ff0075a7 */ /* 0x000ea4000800015e */
[----:B-12---:R-:W-:Y:S05]  /*1d80*/  @!P0 BRA `(.L_x_49) ;  /* 0x0000000c000c8947 */ /* 0x006fea0003800000 */
.L_x_51:
[----:B------:R-:W-:Y:S02]  /*1d90*/  WARPGROUP.DEPBAR.LE gsb0, 0x0 ;  /* 0x00008000000079c5 */ /* 0x000fe40000010000 */
[----:B------:R-:W-:Y:S01]  /*1da0*/  WARPGROUP.ARRIVE ;  /* 0x00000000000079c5 */ /* 0x000fe20000000000 */
[----:B------:R-:W-:Y:S01]  /*1db0*/  UMOV UR6, URZ ;  /* 0x0000003f00067c82 */ /* 0x000fe20008000000 */
[----:B------:R-:W-:Y:S01]  /*1dc0*/  UMOV UR7, URZ ;  /* 0x0000003f00077c82 */ /* 0x000fe20008000000 */
[----:B------:R-:W1:Y:S01]  /*1dd0*/  LDC R2, c[0x0][0x230] ;  /* 0x00008c00ff027b82 */ /* 0x000e620000000800 */
[----:B------:R-:W-:Y:S02]  /*1de0*/  UIADD3 UR10, UR10, 0x80, URZ ;  /* 0x000000800a0a7890 */ /* 0x000fe4000fffe03f */
[----:B------:R-:W-:Y:S01]  /*1df0*/  QGMMA.64x256x32.F32.E4M3.E4M3 R24, gdesc[UR16], R24 ;  /* 0x03e00000101879f3 */ /* 0x000fe20008700818 */
[----:B------:R-:W-:Y:S02]  /*1e00*/  UIADD3 UR18, UP1, UR18, 0x2, URZ ;  /* 0x0000000212127890 */ /* 0x000fe4000ff3e03f */
[----:B------:R-:W-:-:S02]  /*1e10*/  UIADD3 UR16, UP0, UR16, 0x2, URZ ;  /* 0x0000000210107890 */ /* 0x000fc4000ff1e03f */
[----:B------:R-:W-:Y:S02]  /*1e20*/  UIADD3.X UR19, UR7, 0x40000040, URZ, UP1, !UPT ;  /* 0x4000004007137890 */ /* 0x000fe40008ffe43f */
[----:B------:R-:W-:Y:S02]  /*1e30*/  UIADD3.X UR17, UR6, 0x40000040, URZ, UP0, !UPT ;  /* 0x4000004006117890 */ /* 0x000fe400087fe43f */
[----:B------:R-:W-:Y:S02]  /*1e40*/  UIADD3.64 UR30, UR18, 0x2, URZ ;  /* 0x00000002121e7897 */ /* 0x000fe4000fffe03f */
[----:B------:R-:W-:Y:S02]  /*1e50*/  UIADD3.64 UR28, UR16, 0x2, URZ ;  /* 0x00000002101c7897 */ /* 0x000fe4000fffe03f */
[----:B------:R-:W-:-:S04]  /*1e60*/  UIADD3 UR5, UR5, 0x1, URZ ;  /* 0x0000000105057890 */ /* 0x000fc8000fffe03f */
[----:B------:R-:W-:Y:S01]  /*1e70*/  UISETP.NE.U32.AND UP0, UPT, UR5, 0x2, UPT ;  /* 0x000000020500788c */ /* 0x000fe2000bf05070 */
[----:B-1----:R-:W-:-:S03]  /*1e80*/  ISETP.LE.AND P0, PT, R2, UR10, PT ;  /* 0x0000000a02007c0c */ /* 0x002fc6000bf03270 */
[----:B------:R-:W-:Y:S02]  /*1e90*/  USEL UR6, URZ, 0x1, UP0 ;  /* 0x000000013f067887 */ /* 0x000fe40008000000 */
[----:B------:R-:W-:Y:S02]  /*1ea0*/  USEL UR5, UR5, URZ, UP0 ;  /* 0x0000003f05057287 */ /* 0x000fe40008000000 */
[----:B------:R-:W-:-:S03]  /*1eb0*/  ULOP3.LUT UR4, UR4, UR6, URZ, 0x3c, !UPT ;  /* 0x0000000604047292 */ /* 0x000fc6000f8e3c3f */
[----:B------:R-:W-:Y:S01]  /*1ec0*/  QGMMA.64x256x32.F32.E4M3.E4M3 R24, gdesc[UR16], R24 ;  /* 0x03e00000101879f3 */ /* 0x000fe20008700818 */
[----:B------:R-:W-:Y:S02]  /*1ed0*/  UIADD3.64 UR18, UR18, 0x4, URZ ;  /* 0x0000000412127897 */ /* 0x000fe4000fffe03f */
[----:B------:R-:W-:-:S15]  /*1ee0*/  UIADD3.64 UR16, UR16, 0x4, URZ ;  /* 0x0000000410107897 */ /* 0x000fde000fffe03f */
[----:B------:R-:W-:-:S10]  /*1ef0*/  NOP ;  /* 0x0000000000007918 */ /* 0x000fd40000000000 */
[----:B------:R-:W-:-:S15]  /*1f00*/  QGMMA.64x256x32.F32.E4M3.E4M3 R24, gdesc[UR28], R24 ;  /* 0x03e000001c1879f3 */ /* 0x000fde0008700818 */
[----:B------:R-:W-:-:S13]  /*1f10*/  NOP ;  /* 0x0000000000007918 */ /* 0x000fda0000000000 */
[----:B------:R-:W-:Y:S01]  /*1f20*/  QGMMA.64x256x32.F32.E4M3.E4M3 R24, gdesc[UR16], R24, gsb0 ;  /* 0x03e00000101879f3 */ /* 0x000fe20008000818 */
[----:B------:R-:W-:Y:S05]  /*1f30*/  @!P0 BRA `(.L_x_50) ;  /* 0xfffffff800f88947 */ /* 0x000fea000383ffff */
.L_x_48:
[----:B------:R-:W-:Y:S02]  /*1f40*/  WARPGROUP.DEPBAR.LE gsb0, 0x0 ;  /* 0x00008000000079c5 */ /* 0x000fe40000010000 */
[----:B----4-:R-:W-:Y:S01]  /*1f50*/  BAR.SYNC.DEFER_BLOCKING 0x0 ;  /* 0x0000000000007b1d */ /* 0x010fe20000010000 */
[C---:B-1---5:R-:W-:Y:S01]  /*1f60*/  IMAD.SHL.U32 R2, R0.reuse, 0x40, RZ ;  /* 0x0000004000027824 */ /* 0x062fe200078e00ff */
[C---:B------:R-:W-:Y:S01]  /*1f70*/  LOP3.LUT R3, R0.reuse, 0x1c, RZ, 0xc0, !PT ;  /* 0x0000001c00037812 */ /* 0x040fe200078ec0ff */
[----:B---3--:R-:W-:Y:S01]  /*1f80*/  IMAD.SHL.U32 R4, R0, 0x2, RZ ;  /* 0x0000000200047824 */ /* 0x008fe200078e00ff */
[----:B------:R-:W-:Y:S02]  /*1f90*/  ELECT P0, URZ, PT ;  /* 0x00000000003f782f */ /* 0x000fe40003800000 */
[----:B------:R-:W-:Y:S01]  /*1fa0*/  F2FP.SATFINITE.E4M3.F32.PACK_AB_MERGE_C R24, R25, R24, RZ ;  /* 0x000000181918723e */ /* 0x000fe200048070ff */
[----:B------:R-:W-:Y:S01]  /*1fb0*/  UMOV UR10, UR11 ;  /* 0x0000000b000a7c82 */ /* 0x000fe20008000000 */
[----:B------:R-:W-:-:S02]  /*1fc0*/  LOP3.LUT R2, R2, 0x1800, RZ, 0xc0, !PT ;  /* 0x0000180002027812 */ /* 0x000fc400078ec0ff */
[----:B------:R-:W-:Y:S02]  /*1fd0*/  LOP3.LUT R4, R4, 0x6, RZ, 0xc0, !PT ;  /* 0x0000000604047812 */ /* 0x000fe400078ec0ff */
[----:B------:R-:W-:Y:S01]  /*1fe0*/  F2FP.SATFINITE.E4M3.F32.PACK_AB_MERGE_C R26, R27, R26, RZ ;  /* 0x0000001a1b1a723e */ /* 0x000fe200048070ff */
[----:B------:R-:W-:Y:S01]  /*1ff0*/  IMAD R2, R3, 0x20, R2 ;  /* 0x0000002003027824 */ /* 0x000fe200078e0202 */
[----:B------:R-:W-:Y:S01]  /*2000*/  F2FP.SATFINITE.E4M3.F32.PACK_AB_MERGE_C R28, R29, R28, RZ ;  /* 0x0000001c1d1c723e */ /* 0x000fe200048070ff */
[----:B------:R-:W-:Y:S01]  /*2010*/  IMAD R3, R3, 0x4, R4 ;  /* 0x0000000403037824 */ /* 0x000fe200078e0204 */
[----:B------:R-:W-:Y:S02]  /*2020*/  F2FP.SATFINITE.E4M3.F32.PACK_AB_MERGE_C R30, R31, R30, RZ ;  /* 0x0000001e1f1e723e */ /* 0x000fe400048070ff */
[----:B------:R-:W-:Y:S01]  /*2030*/  F2FP.SATFINITE.E4M3.F32.PACK_AB_MERGE_C R88, R89, R88, RZ ;  /* 0x000000585958723e */ /* 0x000fe200048070ff */
[----:B------:R-:W-:Y:S01]  /*2040*/  IMAD.IADD R3, R2, 0x1, R3 ;  /* 0x0000000102037824 */ /* 0x000fe200078e0203 */
[----:B------:R-:W-:-:S02]  /*2050*/  F2FP.SATFINITE.E4M3.F32.PACK_AB_MERGE_C R90, R91, R90, RZ ;  /* 0x0000005a5b5a723e */ /* 0x000fc400048070ff */
[----:B------:R-:W-:Y:S02]  /*2060*/  F2FP.SATFINITE.E4M3.F32.PACK_AB_MERGE_C R92, R93, R92, RZ ;  /* 0x0000005c5d5c723e */ /* 0x000fe400048070ff */
[----:B------:R-:W-:Y:S01]  /*2070*/  F2FP.SATFINITE.E4M3.F32.PACK_AB_MERGE_C R94, R95, R94, RZ ;  /* 0x0000005e5f5e723e */ /* 0x000fe200048070ff */
[----:B------:R-:W1:Y:S02]  /*2080*/  @!P2 SYNCS.CCTL.IV [UR20+0x14000] ;  /* 0x01400000ff00a9b1 */ /* 0x000e640008000014 */
[----:B-1----:R-:W-:Y:S01]  /*2090*/  BAR.SYNC.DEFER_BLOCKING 0x0 ;  /* 0x0000000000007b1d */ /* 0x002fe20000010000 */
[----:B------:R-:W-:Y:S02]  /*20a0*/  F2FP.SATFINITE.E4M3.F32.PACK_AB_MERGE_C R32, R33, R32, RZ ;  /* 0x000000202120723e */ /* 0x000fe400048070ff */
[----:B------:R-:W-:Y:S02]  /*20b0*/  F2FP.SATFINITE.E4M3.F32.PACK_AB_MERGE_C R34, R35, R34, RZ ;  /* 0x000000222322723e */ /* 0x000fe400048070ff */
[----:B------:R-:W-:-:S02]  /*20c0*/  F2FP.SATFINITE.E4M3.F32.PACK_AB_MERGE_C R36, R37, R36, RZ ;  /* 0x000000242524723e */ /* 0x000fc400048070ff */
[----:B------:R-:W-:Y:S02]  /*20d0*/  F2FP.SATFINITE.E4M3.F32.PACK_AB_MERGE_C R38, R39, R38, RZ ;  /* 0x000000262726723e */ /* 0x000fe400048070ff */
[----:B------:R-:W-:Y:S02]  /*20e0*/  F2FP.SATFINITE.E4M3.F32.PACK_AB_MERGE_C R96, R97, R96, RZ ;  /* 0x000000606160723e */ /* 0x000fe400048070ff */
[----:B------:R-:W-:Y:S02]  /*20f0*/  F2FP.SATFINITE.E4M3.F32.PACK_AB_MERGE_C R98, R99, R98, RZ ;  /* 0x000000626362723e */ /* 0x000fe400048070ff */
[----:B------:R-:W-:Y:S02]  /*2100*/  F2FP.SATFINITE.E4M3.F32.PACK_AB_MERGE_C R100, R101, R100, RZ ;  /* 0x000000646564723e */ /* 0x000fe400048070ff */
[----:B------:R-:W-:Y:S02]  /*2110*/  F2FP.SATFINITE.E4M3.F32.PACK_AB_MERGE_C R102, R103, R102, RZ ;  /* 0x000000666766723e */ /* 0x000fe400048070ff */
[----:B------:R-:W-:-:S02]  /*2120*/  ISETP.LT.U32.AND P0, PT, R7, 0x40, P0 ;  /* 0x000000400700780c */ /* 0x000fc40000701070 */
[----:B------:R-:W-:Y:S02]  /*2130*/  LOP3.LUT R5, R3, 0x10, RZ, 0x3c, !PT ;  /* 0x0000001003057812 */ /* 0x000fe400078e3cff */
[----:B------:R-:W-:Y:S02]  /*2140*/  F2FP.SATFINITE.E4M3.F32.PACK_AB_MERGE_C R40, R41, R40, RZ ;  /* 0x000000282928723e */ /* 0x000fe400048070ff */
[----:B------:R-:W-:Y:S01]  /*2150*/  F2FP.SATFINITE.E4M3.F32.PACK_AB_MERGE_C R42, R43, R42, RZ ;  /* 0x0000002a2b2a723e */ /* 0x000fe200048070ff */
[----:B------:R-:W1:Y:S01]  /*2160*/  @!P2 SYNCS.CCTL.IV [UR20+0x14008] ;  /* 0x01400800ff00a9b1 */ /* 0x000e620008000014 */
[----:B------:R-:W-:Y:S01]  /*2170*/  F2FP.SATFINITE.E4M3.F32.PACK_AB_MERGE_C R44, R45, R44, RZ ;  /* 0x0000002c2d2c723e */ /* 0x000fe200048070ff */
[----:B-1----:R-:W-:Y:S01]  /*2180*/  STS.U16 [R3+UR20], R24 ;  /* 0x0000001803007988 */ /* 0x002fe20008000414 */
[----:B------:R-:W-:Y:S02]  /*2190*/  F2FP.SATFINITE.E4M3.F32.PACK_AB_MERGE_C R46, R47, R46, RZ ;  /* 0x0000002e2f2e723e */ /* 0x000fe400048070ff */
[----:B------:R-:W-:Y:S01]  /*21a0*/  F2FP.SATFINITE.E4M3.F32.PACK_AB_MERGE_C R104, R105, R104, RZ ;  /* 0x000000686968723e */ /* 0x000fe200048070ff */
[----:B------:R-:W-:Y:S01]  /*21b0*/  STS.U16 [R3+UR20+0x400], R26 ;  /* 0x0004001a03007988 */ /* 0x000fe20008000414 */
[----:B------:R-:W-:Y:S01]  /*21c0*/  F2FP.SATFINITE.E4M3.F32.PACK_AB_MERGE_C R106, R107, R106, RZ ;  /* 0x0000006a6b6a723e */ /* 0x000fe200048070ff */
[----:B------:R-:W-:Y:S01]  /*21d0*/  VOTEU.ANY UP0, P0 ;  /* 0x00000000003f7886 */ /* 0x000fe20000000100 */
[----:B------:R-:W-:Y:S01]  /*21e0*/  F2FP.SATFINITE.E4M3.F32.PACK_AB_MERGE_C R108, R109, R108, RZ ;  /* 0x0000006c6d6c723e */ /* 0x000fe200048070ff */
[----:B------:R-:W-:Y:S01]  /*21f0*/  STS.U16 [R3+UR20+0x8], R28 ;  /* 0x0000081c03007988 */ /* 0x000fe20008000414 */
[----:B------:R-:W-:Y:S01]  /*2200*/  F2FP.SATFINITE.E4M3.F32.PACK_AB_MERGE_C R110, R111, R110, RZ ;  /* 0x0000006e6f6e723e */ /* 0x000fe200048070ff */
[----:B------:R-:W-:Y:S01]  /*2210*/  VOTEU.ANY UP1, P0 ;  /* 0x00000000003f7886 */ /* 0x000fe20000020100 */
[----:B------:R-:W-:Y:S01]  /*2220*/  LOP3.LUT R7, R3, 0x20, RZ, 0x3c, !PT ;  /* 0x0000002003077812 */ /* 0x000fe200078e3cff */
[----:B------:R-:W-:Y:S01]  /*2230*/  STS.U16 [R3+UR20+0x408], R30 ;  /* 0x0004081e03007988 */ /* 0x000fe20008000414 */
[----:B------:R-:W-:Y:S01]  /*2240*/  F2FP.SATFINITE.E4M3.F32.PACK_AB_MERGE_C R48, R49, R48, RZ ;  /* 0x000000303130723e */ /* 0x000fe200048070ff */
[----:B--2---:R-:W-:Y:S01]  /*2250*/  @UP0 UMOV UR6, UR26 ;  /* 0x0000001a00060c82 */ /* 0x004fe20008000000 */
[----:B------:R-:W-:Y:S01]  /*2260*/  F2FP.SATFINITE.E4M3.F32.PACK_AB_MERGE_C R50, R51, R50, RZ ;  /* 0x000000323332723e */ /* 0x000fe200048070ff */
[----:B------:R-:W-:Y:S01]  /*2270*/  STS.U16 [R3+UR20+0x2000], R88 ;  /* 0x0020005803007988 */ /* 0x000fe20008000414 */
[----:B------:R-:W-:Y:S01]  /*2280*/  F2FP.SATFINITE.E4M3.F32.PACK_AB_MERGE_C R52, R53, R52, RZ ;  /* 0x000000343534723e */ /* 0x000fe200048070ff */
[----:B------:R-:W-:Y:S01]  /*2290*/  @UP0 UMOV UR7, UR27 ;  /* 0x0000001b00070c82 */ /* 0x000fe20008000000 */
[----:B------:R-:W-:Y:S01]  /*22a0*/  F2FP.SATFINITE.E4M3.F32.PACK_AB_MERGE_C R54, R55, R54, RZ ;  /* 0x000000363736723e */ /* 0x000fe200048070ff */
[----:B------:R-:W-:Y:S01]  /*22b0*/  STS.U16 [R3+UR20+0x2400], R90 ;  /* 0x0024005a03007988 */ /* 0x000fe20008000414 */
[----:B------:R-:W-:-:S02]  /*22c0*/  F2FP.SATFINITE.E4M3.F32.PACK_AB_MERGE_C R112, R113, R112, RZ ;  /* 0x000000707170723e */ /* 0x000fc400048070ff */
[----:B------:R-:W-:Y:S01]  /*22d0*/  F2FP.SATFINITE.E4M3.F32.PACK_AB_MERGE_C R114, R115, R114, RZ ;  /* 0x000000727372723e */ /* 0x000fe200048070ff */
[----:B------:R-:W-:Y:S01]  /*22e0*/  STS.U16 [R3+UR20+0x2008], R92 ;  /* 0x0020085c03007988 */ /* 0x000fe20008000414 */
[----:B------:R-:W-:Y:S02]  /*22f0*/  F2FP.SATFINITE.E4M3.F32.PACK_AB_MERGE_C R116, R117, R116, RZ ;  /* 0x000000747574723e */ /* 0x000fe400048070ff */
[----:B------:R-:W-:Y:S01]  /*2300*/  F2FP.SATFINITE.E4M3.F32.PACK_AB_MERGE_C R118, R119, R118, RZ ;  /* 0x000000767776723e */ /* 0x000fe200048070ff */
[----:B------:R-:W-:Y:S01]  /*2310*/  STS.U16 [R3+UR20+0x2408], R94 ;  /* 0x0024085e03007988 */ /* 0x000fe20008000414 */
[----:B------:R-:W-:Y:S02]  /*2320*/  LOP3.LUT R9, R3, 0x30, RZ, 0x3c, !PT ;  /* 0x0000003003097812 */ /* 0x000fe400078e3cff */
[----:B------:R-:W-:Y:S01]  /*2330*/  F2FP.SATFINITE.E4M3.F32.PACK_AB_MERGE_C R56, R57, R56, RZ ;  /* 0x000000383938723e */ /* 0x000fe200048070ff */
[----:B------:R-:W-:Y:S01]  /*2340*/  STS.U16 [R5+UR20], R32 ;  /* 0x0000002005007988 */ /* 0x000fe20008000414 */
[----:B------:R-:W-:-:S02]  /*2350*/  F2FP.SATFINITE.E4M3.F32.PACK_AB_MERGE_C R58, R59, R58, RZ ;  /* 0x0000003a3b3a723e */ /* 0x000fc400048070ff */
[----:B------:R-:W-:Y:S01]  /*2360*/  F2FP.SATFINITE.E4M3.F32.PACK_AB_MERGE_C R60, R61, R60, RZ ;  /* 0x0000003c3d3c723e */ /* 0x000fe200048070ff */
[----:B------:R-:W-:Y:S01]  /*2370*/  STS.U16 [R5+UR20+0x400], R34 ;  /* 0x0004002205007988 */ /* 0x000fe20008000414 */
[----:B------:R-:W-:Y:S02]  /*2380*/  F2FP.SATFINITE.E4M3.F32.PACK_AB_MERGE_C R62, R63, R62, RZ ;  /* 0x0000003e3f3e723e */ /* 0x000fe400048070ff */
[----:B------:R-:W-:Y:S01]  /*2390*/  F2FP.SATFINITE.E4M3.F32.PACK_AB_MERGE_C R120, R121, R120, RZ ;  /* 0x000000787978723e */ /* 0x000fe200048070ff */
[----:B------:R-:W-:Y:S01]  /*23a0*/  STS.U16 [R5+UR20+0x8], R36 ;  /* 0x0000082405007988 */ /* 0x000fe20008000414 */
[----:B------:R-:W-:Y:S02]  /*23b0*/  F2FP.SATFINITE.E4M3.F32.PACK_AB_MERGE_C R122, R123, R122, RZ ;  /* 0x0000007a7b7a723e */ /* 0x000fe400048070ff */
        /* <DEDUP_REMOVED lines=13> */
[----:B------:R1:W-:Y:S01]  /*2490*/  STS.U16 [R5+UR20+0x2408], R102 ;  /* 0x0024086605007988 */ /* 0x0003e20008000414 */
[----:B------:R-:W-:Y:S02]  /*24a0*/  F2FP.SATFINITE.E4M3.F32.PACK_AB_MERGE_C R134, R135, R134, RZ ;  /* 0x000000868786723e */ /* 0x000fe400048070ff */
[----:B------:R-:W-:Y:S01]  /*24b0*/  F2FP.SATFINITE.E4M3.F32.PACK_AB_MERGE_C R72, R73, R72, RZ ;  /* 0x000000484948723e */ /* 0x000fe200048070ff */
[----:B------:R-:W-:Y:S01]  /*24c0*/  STS.U16 [R7+UR20], R40 ;  /* 0x0000002807007988 */ /* 0x000fe20008000414 */
[----:B------:R-:W-:Y:S02]  /*24d0*/  F2FP.SATFINITE.E4M3.F32.PACK_AB_MERGE_C R74, R75, R74, RZ ;  /* 0x0000004a4b4a723e */ /* 0x000fe400048070ff */
[----:B------:R-:W-:Y:S01]  /*24e0*/  F2FP.SATFINITE.E4M3.F32.PACK_AB_MERGE_C R76, R77, R76, RZ ;  /* 0x0000004c4d4c723e */ /* 0x000fe200048070ff */
[----:B------:R-:W-:Y:S01]  /*24f0*/  STS.U16 [R7+UR20+0x400], R42 ;  /* 0x0004002a07007988 */ /* 0x000fe20008000414 */
[----:B------:R-:W-:-:S02]  /*2500*/  F2FP.SATFINITE.E4M3.F32.PACK_AB_MERGE_C R78, R79, R78, RZ ;  /* 0x0000004e4f4e723e */ /* 0x000fc400048070ff */
[----:B-1----:R-:W-:Y:S01]  /*2510*/  LOP3.LUT R5, R3, 0x40, RZ, 0x3c, !PT ;  /* 0x0000004003057812 */ /* 0x002fe200078e3cff */
        /* <DEDUP_REMOVED lines=15> */
[----:B------:R1:W-:Y:S01]  /*2610*/  STS.U16 [R7+UR20+0x2408], R110 ;  /* 0x0024086e07007988 */ /* 0x0003e20008000414 */
[----:B------:R-:W-:-:S02]  /*2620*/  F2FP.SATFINITE.E4M3.F32.PACK_AB_MERGE_C R148, R149, R148, RZ ;  /* 0x000000949594723e */ /* 0x000fc400048070ff */
[----:B------:R-:W-:Y:S01]  /*2630*/  F2FP.SATFINITE.E4M3.F32.PACK_AB_MERGE_C R150, R151, R150, RZ ;  /* 0x000000969796723e */ /* 0x000fe200048070ff */
[----:B------:R-:W-:Y:S01]  /*2640*/  STS.U16 [R9+UR20], R48 ;  /* 0x0000003009007988 */ /* 0x000fe20008000414 */
[----:B------:R-:W-:-:S03]  /*2650*/  SHF.R.U32.HI R0, RZ, 0x5, R0 ;  /* 0x00000005ff007819 */ /* 0x000fc60000011600 */
[----:B------:R-:W-:Y:S01]  /*2660*/  STS.U16 [R9+UR20+0x400], R50 ;  /* 0x0004003209007988 */ /* 0x000fe20008000414 */
[----:B------:R-:W-:Y:S02]  /*2670*/  R2UR UR5, R0 ;  /* 0x00000000000572ca */ /* 0x000fe400000e0000 */
[----:B-1----:R-:W-:Y:S01]  /*2680*/  LOP3.LUT R7, R3, 0x50, RZ, 0x3c, !PT ;  /* 0x0000005003077812 */ /* 0x002fe200078e3cff */
[----:B------:R-:W-:Y:S04]  /*2690*/  STS.U16 [R9+UR20+0x8], R52 ;  /* 0x0000083409007988 */ /* 0x000fe80008000414 */
[----:B------:R-:W-:Y:S04]  /*26a0*/  STS.U16 [R9+UR20+0x408], R54 ;  /* 0x0004083609007988 */ /* 0x000fe80008000414 */
[----:B------:R-:W-:Y:S02]  /*26b0*/  STS.U16 [R9+UR20+0x2000], R112 ;  /* 0x0020007009007988 */ /* 0x000fe40008000414 */
[----:B------:R-:W-:-:S02]  /*26c0*/  ULOP3.LUT UR5, UR5, 0x1, URZ, 0xc0, !UPT ;  /* 0x0000000105057892 */ /* 0x000fc4000f8ec03f */
[----:B------:R-:W-:Y:S02]  /*26d0*/  STS.U16 [R9+UR20+0x2400], R114 ;  /* 0x0024007209007988 */ /* 0x000fe40008000414 */
[----:B------:R-:W-:Y:S02]  /*26e0*/  ULEA UR9, UR5, UR15, 0x7 ;  /* 0x0000000f05097291 */ /* 0x000fe4000f8e383f */
[----:B------:R-:W-:Y:S01]  /*26f0*/  STS.U16 [R9+UR20+0x2008], R116 ;  /* 0x0020087409007988 */ /* 0x000fe20008000414 */
[----:B------:R-:W-:-:S03]  /*2700*/  ULEA UR8, UR5, UR20, 0xd ;  /* 0x0000001405087291 */ /* 0x000fc6000f8e683f */
[----:B------:R1:W-:Y:S04]  /*2710*/  STS.U16 [R9+UR20+0x2408], R118 ;  /* 0x0024087609007988 */ /* 0x0003e80008000414 */
[----:B------:R-:W-:Y:S04]  /*2720*/  STS.U16 [R5+UR20], R56 ;  /* 0x0000003805007988 */ /* 0x000fe80008000414 */
[----:B------:R-:W-:Y:S01]  /*2730*/  STS.U16 [R5+UR20+0x400], R58 ;  /* 0x0004003a05007988 */ /* 0x000fe20008000414 */
[C---:B-1----:R-:W-:Y:S02]  /*2740*/  LOP3.LUT R9, R3.reuse, 0x60, RZ, 0x3c, !PT ;  /* 0x0000006003097812 */ /* 0x042fe400078e3cff */
[----:B------:R-:W-:Y:S01]  /*2750*/  LOP3.LUT R3, R3, 0x70, RZ, 0x3c, !PT ;  /* 0x0000007003037812 */ /* 0x000fe200078e3cff */
[----:B------:R-:W-:Y:S04]  /*2760*/  STS.U16 [R5+UR20+0x8], R60 ;  /* 0x0000083c05007988 */ /* 0x000fe80008000414 */
[----:B------:R-:W-:Y:S04]  /*2770*/  STS.U16 [R5+UR20+0x408], R62 ;  /* 0x0004083e05007988 */ /* 0x000fe80008000414 */
[----:B------:R-:W-:Y:S04]  /*2780*/  STS.U16 [R5+UR20+0x2000], R120 ;  /* 0x0020007805007988 */ /* 0x000fe80008000414 */
[----:B------:R-:W-:Y:S04]  /*2790*/  STS.U16 [R5+UR20+0x2400], R122 ;  /* 0x0024007a05007988 */ /* 0x000fe80008000414 */
[----:B------:R-:W-:Y:S04]  /*27a0*/  STS.U16 [R5+UR20+0x2008], R124 ;  /* 0x0020087c05007988 */ /* 0x000fe80008000414 */
[----:B------:R-:W-:Y:S04]  /*27b0*/  STS.U16 [R5+UR20+0x2408], R126 ;  /* 0x0024087e05007988 */ /* 0x000fe80008000414 */
[----:B------:R-:W-:Y:S04]  /*27c0*/  STS.U16 [R7+UR20], R64 ;  /* 0x0000004007007988 */ /* 0x000fe80008000414 */
[----:B------:R-:W-:Y:S04]  /*27d0*/  STS.U16 [R7+UR20+0x400], R66 ;  /* 0x0004004207007988 */ /* 0x000fe80008000414 */
        /* <DEDUP_REMOVED lines=21> */
[----:B------:R-:W-:Y:S01]  /*2930*/  STS.U16 [R3+UR20+0x2408], R150 ;  /* 0x0024089603007988 */ /* 0x000fe20008000414 */
[----:B------:R1:W-:Y:S06]  /*2940*/  MEMBAR.ALL.CTA ;  /* 0x0000000000007992 */ /* 0x0003ec0000008000 */
[----:B-1----:R-:W1:Y:S02]  /*2950*/  FENCE.VIEW.ASYNC.S ;  /* 0x00000000000073c6 */ /* 0x002e640000000000 */
[----:B-1----:R-:W-:Y:S06]  /*2960*/  BAR.SYNC.DEFER_BLOCKING 0x0 ;  /* 0x0000000000007b1d */ /* 0x002fec0000010000 */
[----:B------:R1:W-:Y:S01]  /*2970*/  @UP1 UTMASTG.2D [UR8], [UR6] ;  /* 0x00000008060013b5 */ /* 0x0003e20008008000 */
[----:B------:R0:W-:Y:S01]  /*2980*/  UTMACMDFLUSH ;  /* 0x00000000000079b7 */ /* 0x0001e20000000000 */
[----:B------:R-:W-:-:S04]  /*2990*/  DEPBAR.LE SB0, 0x0 ;  /* 0x000080000000791a */ /* 0x000fc80000000000 */
[----:B------:R-:W-:Y:S06]  /*29a0*/  BAR.SYNC.DEFER_BLOCKING 0x0 ;  /* 0x0000000000007b1d */ /* 0x000fec0000010000 */
[----:B-1----:R-:W-:Y:S05]  /*29b0*/  EXIT ;  /* 0x000000000000794d */ /* 0x002fea0003800000 */
.L_x_49:
[----:B------:R-:W1:Y:S02]  /*29c0*/  SYNCS.PHASECHK.TRANS64.TRYWAIT P0, [UR30+0x14000], R2 ;  /* 0x01400002ff0075a7 */ /* 0x000e64000800015e */
[----:B-1----:R-:W-:Y:S05]  /*29d0*/  @!P0 BRA `(.L_x_49) ;  /* 0xfffffffc00f88947 */ /* 0x002fea000383ffff */
[----:B------:R-:W-:Y:S05]  /*29e0*/  BRA `(.L_x_51) ;  /* 0xfffffff000e87947 */ /* 0x000fea000383ffff */
.L_x_52:
[----:B------:R-:W-:-:S00]  /*29f0*/  BRA `(.L_x_52) ;  /* 0xfffffffc00fc7947 */ /* 0x000fc0000383ffff */
[----:B------:R-:W-:-:S00]  /*2a00*/  NOP ;  /* 0x0000000000007918 */ /* 0x000fc00000000000 */
[----:B------:R-:W-:-:S00]  /*2a10*/  NOP ;  /* 0x0000000000007918 */ /* 0x000fc00000000000 */
[----:B------:R-:W-:-:S00]  /*2a20*/  NOP ;  /* 0x0000000000007918 */ /* 0x000fc00000000000 */
[----:B------:R-:W-:-:S00]  /*2a30*/  NOP ;  /* 0x0000000000007918 */ /* 0x000fc00000000000 */
[----:B------:R-:W-:-:S00]  /*2a40*/  NOP ;  /* 0x0000000000007918 */ /* 0x000fc00000000000 */
[----:B------:R-:W-:-:S00]  /*2a50*/  NOP ;  /* 0x0000000000007918 */ /* 0x000fc00000000000 */
[----:B------:R-:W-:-:S00]  /*2a60*/  NOP ;  /* 0x0000000000007918 */ /* 0x000fc00000000000 */
[----:B------:R-:W-:-:S00]  /*2a70*/  NOP ;  /* 0x0000000000007918 */ /* 0x000fc00000000000 */
.L_x_53:


//--------------------- .nv.shared.gluon_wgmma    --------------------------
	.section	.nv.shared.gluon_wgmma,"aw",@nobits
	.sectionflags	@""
	.align	16
	.zero		1024


//--------------------- .nv.shared.reserved.0     --------------------------
	.section	.nv.shared.reserved.0,"aw",@nobits
	.weak		__nv_reservedSMEM_offset_0_alias
	.size		__nv_reservedSMEM_offset_0_alias, 0, 0
	.other		__nv_reservedSMEM_offset_0_alias,@"STO_CUDA_RESERVED_SHARED STV_DEFAULT"
__nv_reservedSMEM_offset_0_alias:
	.zero		0


//--------------------- .nv.constant0.gluon_wgmma --------------------------
	.section	.nv.constant0.gluon_wgmma,"a",@progbits
	.sectionflags	@""
	.align	4
.nv.constant0.gluon_wgmma:
	.zero		608


//--------------------- SYMBOLS --------------------------

	.type		.nv.reservedSmem.offset0,@object
	.size		.nv.reservedSmem.offset0,0x4
